	.headerflags	@"EF_CUDA_TEXMODE_UNIFIED EF_CUDA_64BIT_ADDRESS EF_CUDA_SM80 EF_CUDA_VIRTUAL_SM(EF_CUDA_SM80)"
	.elftype	@"ET_EXEC"


//--------------------- .nv.info                  --------------------------
	.section	.nv.info,"",@"SHT_CUDA_INFO"
	.align	4


	//----- nvinfo : EIATTR_REGCOUNT
	.align		4
        /*0000*/ 	.byte	0x04, 0x2f
        /*0002*/ 	.short	(.L_1 - .L_0)
	.align		4
.L_0:
        /*0004*/ 	.word	index@(candidate0)
        /*0008*/ 	.word	0x000000a8


	//----- nvinfo : EIATTR_MAX_STACK_SIZE
	.align		4
.L_1:
        /*000c*/ 	.byte	0x04, 0x23
        /*000e*/ 	.short	(.L_3 - .L_2)
	.align		4
.L_2:
        /*0010*/ 	.word	index@(candidate0)
        /*0014*/ 	.word	0x00000000


	//----- nvinfo : EIATTR_MIN_STACK_SIZE
	.align		4
.L_3:
        /*0018*/ 	.byte	0x04, 0x12
        /*001a*/ 	.short	(.L_5 - .L_4)
	.align		4
.L_4:
        /*001c*/ 	.word	index@(candidate0)
        /*0020*/ 	.word	0x00000000


	//----- nvinfo : EIATTR_FRAME_SIZE
	.align		4
.L_5:
        /*0024*/ 	.byte	0x04, 0x11
        /*0026*/ 	.short	(.L_7 - .L_6)
	.align		4
.L_6:
        /*0028*/ 	.word	index@(candidate0)
        /*002c*/ 	.word	0x00000000
.L_7:


//--------------------- .nv.info.candidate0       --------------------------
	.section	.nv.info.candidate0,"",@"SHT_CUDA_INFO"
	.align	4


	//----- nvinfo : EIATTR_CUDA_API_VERSION
	.align		4
        /*0000*/ 	.byte	0x04, 0x37
        /*0002*/ 	.short	(.L_9 - .L_8)
.L_8:
        /*0004*/ 	.word	0x00000075


	//----- nvinfo : EIATTR_SW2861232_WAR
	.align		4
.L_9:
        /*0008*/ 	.byte	0x01, 0x35
	.zero		2


	//----- nvinfo : EIATTR_PARAM_CBANK
	.align		4
        /*000c*/ 	.byte	0x04, 0x0a
        /*000e*/ 	.short	(.L_11 - .L_10)
	.align		4
.L_10:
        /*0010*/ 	.word	index@(.nv.constant0.candidate0)
        /*0014*/ 	.short	0x0160
        /*0016*/ 	.short	0x0018


	//----- nvinfo : EIATTR_CBANK_PARAM_SIZE
	.align		4
.L_11:
        /*0018*/ 	.byte	0x03, 0x19
        /*001a*/ 	.short	0x0018


	//----- nvinfo : EIATTR_KPARAM_INFO
	.align		4
        /*001c*/ 	.byte	0x04, 0x17
        /*001e*/ 	.short	(.L_13 - .L_12)
.L_12:
        /*0020*/ 	.word	0x00000000
        /*0024*/ 	.short	0x0002
        /*0026*/ 	.short	0x0010
        /*0028*/ 	.byte	0x00, 0xf0, 0x21, 0x00


	//----- nvinfo : EIATTR_KPARAM_INFO
	.align		4
.L_13:
        /*002c*/ 	.byte	0x04, 0x17
        /*002e*/ 	.short	(.L_15 - .L_14)
.L_14:
        /*0030*/ 	.word	0x00000000
        /*0034*/ 	.short	0x0001
        /*0036*/ 	.short	0x0008
        /*0038*/ 	.byte	0x00, 0xf0, 0x21, 0x00


	//----- nvinfo : EIATTR_KPARAM_INFO
	.align		4
.L_15:
        /*003c*/ 	.byte	0x04, 0x17
        /*003e*/ 	.short	(.L_17 - .L_16)
.L_16:
        /*0040*/ 	.word	0x00000000
        /*0044*/ 	.short	0x0000
        /*0046*/ 	.short	0x0000
        /*0048*/ 	.byte	0x00, 0xf0, 0x21, 0x00


	//----- nvinfo : EIATTR_MAXREG_COUNT
	.align		4
.L_17:
        /*004c*/ 	.byte	0x03, 0x1b
        /*004e*/ 	.short	0x00ff


	//----- nvinfo : EIATTR_EXIT_INSTR_OFFSETS
	.align		4
        /*0050*/ 	.byte	0x04, 0x1c
        /*0052*/ 	.short	(.L_19 - .L_18)


	//   ....[0]....
.L_18:
        /*0054*/ 	.word	0x00004a50


	//----- nvinfo : EIATTR_MAX_THREADS
	.align		4
.L_19:
        /*0058*/ 	.byte	0x04, 0x05
        /*005a*/ 	.short	(.L_21 - .L_20)
.L_20:
        /*005c*/ 	.word	0x00000080
        /*0060*/ 	.word	0x00000001
        /*0064*/ 	.word	0x00000001


	//----- nvinfo : EIATTR_CRS_STACK_SIZE
	.align		4
.L_21:
        /*0068*/ 	.byte	0x04, 0x1e
        /*006a*/ 	.short	(.L_23 - .L_22)
.L_22:
        /*006c*/ 	.word	0x00000000
.L_23:


//--------------------- .nv.rel.action            --------------------------
	.section	.nv.rel.action,"",@"SHT_CUDA_RELOCINFO"
	.align	8
	.sectionentsize	8
        /*0000*/ 	.byte	0x4b, 0x00, 0x00, 0x00, 0x00, 0x00, 0x00, 0x00, 0x00, 0x02, 0x02, 0x08, 0x10, 0x0a, 0x2f, 0x22
        /* <DEDUP_REMOVED lines=13> */


//--------------------- .nv.constant0.candidate0  --------------------------
	.section	.nv.constant0.candidate0,"a",@progbits
	.align	4
.nv.constant0.candidate0:
	.zero		376


//--------------------- .text.candidate0          --------------------------
	.section	.text.candidate0,"ax",@progbits
	.sectionflags	@"SHF_BARRIERS=1"
	.sectioninfo	@"SHI_REGISTERS=168"
	.align	128
        .global         candidate0
        .type           candidate0,@function
        .size           candidate0,(.L_x_8 - candidate0)
        .other          candidate0,@"STO_CUDA_ENTRY STV_DEFAULT"
candidate0:
.text.candidate0:
[----:B------:R-:W-:-:S02]  /*0000*/  MOV R1, c[0x0][0x28] ;  /* 0x00000a0000017a02 */ /* 0x000fc40000000f00 */
[----:B------:R-:W0:Y:S01]  /*0010*/  S2R R0, SR_TID.X ;  /* 0x0000000000007919 */ /* 0x000e220000002100 */
[----:B------:R-:W-:Y:S01]  /*0020*/  HFMA2.MMA R2, -RZ, RZ, 0, 0 ;  /* 0x00000000ff027435 */ /* 0x000fe200000001ff */
[----:B------:R-:W-:Y:S02]  /*0030*/  ULDC.64 UR4, c[0x0][0x118] ;  /* 0x0000460000047ab9 */ /* 0x000fe40000000a00 */
[----:B------:R-:W1:Y:S01]  /*0040*/  S2R R3, SR_CTAID.X ;  /* 0x0000000000037919 */ /* 0x000e620000002500 */
[C---:B0-----:R-:W-:Y:S01]  /*0050*/  IMAD.HI R87, R0.reuse, 0x38e38e39, RZ ;  /* 0x38e38e3900577827 */ /* 0x041fe200078e02ff */
[C---:B------:R-:W-:Y:S02]  /*0060*/  IADD3 R9, R0.reuse, 0x480, RZ ;  /* 0x0000048000097810 */ /* 0x040fe40007ffe0ff */
[----:B------:R-:W-:Y:S01]  /*0070*/  IADD3 R67, R0, 0xd, RZ ;  /* 0x0000000d00437810 */ /* 0x000fe20007ffe0ff */
[----:B-1----:R-:W-:Y:S01]  /*0080*/  IMAD.HI R4, R3, 0x5397829d, RZ ;  /* 0x5397829d03047827 */ /* 0x002fe200078e02ff */
[----:B------:R-:W-:-:S02]  /*0090*/  SHF.R.S32.HI R8, RZ, 0x1, R87 ;  /* 0x00000001ff087819 */ /* 0x000fc40000011457 */
[C---:B------:R-:W-:Y:S01]  /*00a0*/  IADD3 R94, R0.reuse, 0x4, RZ ;  /* 0x00000004005e7810 */ /* 0x040fe20007ffe0ff */
[----:B------:R-:W-:Y:S01]  /*00b0*/  IMAD.HI R9, R9, 0x1948b0fd, RZ ;  /* 0x1948b0fd09097827 */ /* 0x000fe200078e02ff */
[----:B------:R-:W-:Y:S02]  /*00c0*/  SHF.R.U32.HI R5, RZ, 0x1f, R4 ;  /* 0x0000001fff057819 */ /* 0x000fe40000011604 */
[----:B------:R-:W-:Y:S01]  /*00d0*/  LEA.HI R87, R87, R8, RZ, 0x1 ;  /* 0x0000000857577211 */ /* 0x000fe200078f08ff */
[C---:B------:R-:W-:Y:S01]  /*00e0*/  IMAD.HI R7, R0.reuse, 0x1948b0fd, RZ ;  /* 0x1948b0fd00077827 */ /* 0x040fe200078e02ff */
[----:B------:R-:W-:Y:S02]  /*00f0*/  SHF.R.U32.HI R72, RZ, 0x1f, R9 ;  /* 0x0000001fff487819 */ /* 0x000fe40000011609 */
[----:B------:R-:W-:Y:S01]  /*0100*/  IADD3 R17, R0, 0x100, RZ ;  /* 0x0000010000117810 */ /* 0x000fe20007ffe0ff */
[----:B------:R-:W-:Y:S01]  /*0110*/  IMAD.HI R8, R67, 0x1948b0fd, RZ ;  /* 0x1948b0fd43087827 */ /* 0x000fe200078e02ff */
[----:B------:R-:W-:-:S02]  /*0120*/  LEA.HI.SX32 R72, R9, R72, 0x1d ;  /* 0x0000004809487211 */ /* 0x000fc400078feaff */
[----:B------:R-:W-:Y:S01]  /*0130*/  IADD3 R80, R0, 0x1a, RZ ;  /* 0x0000001a00507810 */ /* 0x000fe20007ffe0ff */
[----:B------:R-:W-:Y:S01]  /*0140*/  IMAD.HI R6, R3, -0x6db6db6d, R2 ;  /* 0x9249249303067827 */ /* 0x000fe200078e0202 */
[----:B------:R-:W-:Y:S02]  /*0150*/  LEA.HI.SX32 R2, R4, R5, 0x1c ;  /* 0x0000000504027211 */ /* 0x000fe400078fe2ff */
[----:B------:R-:W-:Y:S01]  /*0160*/  SHF.R.U32.HI R4, RZ, 0x1f, R7 ;  /* 0x0000001fff047819 */ /* 0x000fe20000011607 */
[----:B------:R-:W-:Y:S01]  /*0170*/  IMAD.HI R79, R17, 0x1948b0fd, RZ ;  /* 0x1948b0fd114f7827 */ /* 0x000fe200078e02ff */
[----:B------:R-:W-:Y:S02]  /*0180*/  SHF.R.U32.HI R9, RZ, 0x1f, R8 ;  /* 0x0000001fff097819 */ /* 0x000fe40000011608 */
[----:B------:R-:W-:Y:S01]  /*0190*/  LEA.HI.SX32 R7, R7, R4, 0x1d ;  /* 0x0000000407077211 */ /* 0x000fe200078feaff */
[----:B------:R-:W-:Y:S01]  /*01a0*/  IMAD.HI R85, R80, 0x1948b0fd, RZ ;  /* 0x1948b0fd50557827 */ /* 0x000fe200078e02ff */
[----:B------:R-:W-:-:S02]  /*01b0*/  LEA.HI.SX32 R4, R8, R9, 0x1d ;  /* 0x0000000908047211 */ /* 0x000fc400078feaff */
[----:B------:R-:W-:Y:S01]  /*01c0*/  SHF.R.U32.HI R5, RZ, 0x1f, R6 ;  /* 0x0000001fff057819 */ /* 0x000fe20000011606 */
[----:B------:R-:W-:Y:S01]  /*01d0*/  IMAD.HI R9, R94, 0x38e38e39, RZ ;  /* 0x38e38e395e097827 */ /* 0x000fe200078e02ff */
[----:B------:R-:W-:Y:S02]  /*01e0*/  IADD3 R68, R0, 0x3c, RZ ;  /* 0x0000003c00447810 */ /* 0x000fe40007ffe0ff */
[----:B------:R-:W-:Y:S01]  /*01f0*/  LEA.HI.SX32 R5, R6, R5, 0x1e ;  /* 0x0000000506057211 */ /* 0x000fe200078ff2ff */
[----:B------:R-:W-:Y:S01]  /*0200*/  IMAD R67, R4, -0x51, R67 ;  /* 0xffffffaf04437824 */ /* 0x000fe200078e0243 */
[----:B------:R-:W-:Y:S01]  /*0210*/  SHF.R.S32.HI R6, RZ, 0x1, R9 ;  /* 0x00000001ff067819 */ /* 0x000fe20000011409 */
[----:B------:R-:W-:Y:S01]  /*0220*/  IMAD.HI R83, R68, 0x1948b0fd, RZ ;  /* 0x1948b0fd44537827 */ /* 0x000fe200078e02ff */
[----:B------:R-:W-:Y:S02]  /*0230*/  IADD3 R97, R0, 0x6, RZ ;  /* 0x0000000600617810 */ /* 0x000fe40007ffe0ff */
[----:B------:R-:W-:Y:S01]  /*0240*/  LEA.HI R9, R9, R6, RZ, 0x1 ;  /* 0x0000000609097211 */ /* 0x000fe200078f08ff */
[----:B------:R-:W-:Y:S01]  /*0250*/  IMAD R4, R2, 0x12000, R0 ;  /* 0x0001200002047824 */ /* 0x000fe200078e0200 */
[----:B------:R-:W-:Y:S01]  /*0260*/  SHF.R.U32.HI R10, RZ, 0x1f, R79 ;  /* 0x0000001fff0a7819 */ /* 0x000fe2000001164f */
[----:B------:R-:W-:Y:S01]  /*0270*/  IMAD.HI R11, R97, 0x38e38e39, RZ ;  /* 0x38e38e39610b7827 */ /* 0x000fe200078e02ff */
[----:B------:R-:W-:-:S02]  /*0280*/  IADD3 R6, R0, 0x1, RZ ;  /* 0x0000000100067810 */ /* 0x000fc40007ffe0ff */
[----:B------:R-:W-:Y:S01]  /*0290*/  LEA.HI.SX32 R79, R79, R10, 0x1d ;  /* 0x0000000a4f4f7211 */ /* 0x000fe200078feaff */
[----:B------:R-:W-:Y:S01]  /*02a0*/  IMAD R94, R9, -0x9, R94 ;  /* 0xfffffff7095e7824 */ /* 0x000fe200078e025e */
[----:B------:R-:W-:Y:S01]  /*02b0*/  IADD3 R96, R0, 0x8, RZ ;  /* 0x0000000800607810 */ /* 0x000fe20007ffe0ff */
[----:B------:R-:W-:Y:S01]  /*02c0*/  IMAD.HI R91, R6, 0x38e38e39, RZ ;  /* 0x38e38e39065b7827 */ /* 0x000fe200078e02ff */
[----:B------:R-:W-:Y:S02]  /*02d0*/  SHF.R.U32.HI R10, RZ, 0x1f, R85 ;  /* 0x0000001fff0a7819 */ /* 0x000fe40000011655 */
[----:B------:R-:W-:Y:S01]  /*02e0*/  IADD3 R82, R0, 0x27, RZ ;  /* 0x0000002700527810 */ /* 0x000fe20007ffe0ff */
[----:B------:R-:W-:Y:S01]  /*02f0*/  IMAD.HI R89, R96, 0x38e38e39, RZ ;  /* 0x38e38e3960597827 */ /* 0x000fe200078e02ff */
[----:B------:R-:W-:Y:S02]  /*0300*/  SHF.R.U32.HI R8, RZ, 0x1f, R83 ;  /* 0x0000001fff087819 */ /* 0x000fe40000011653 */
[----:B------:R-:W-:Y:S01]  /*0310*/  LEA.HI.SX32 R85, R85, R10, 0x1d ;  /* 0x0000000a55557211 */ /* 0x000fe200078feaff */
[----:B------:R-:W-:Y:S01]  /*0320*/  IMAD.HI R99, R82, 0x1948b0fd, RZ ;  /* 0x1948b0fd52637827 */ /* 0x000fe200078e02ff */
[----:B------:R-:W-:-:S02]  /*0330*/  SHF.R.S32.HI R12, RZ, 0x1, R11 ;  /* 0x00000001ff0c7819 */ /* 0x000fc4000001140b */
[C---:B------:R-:W-:Y:S01]  /*0340*/  IADD3 R41, R0.reuse, 0x280, RZ ;  /* 0x0000028000297810 */ /* 0x040fe20007ffe0ff */
[----:B------:R-:W-:Y:S01]  /*0350*/  IMAD R80, R85, -0x51, R80 ;  /* 0xffffffaf55507824 */ /* 0x000fe200078e0250 */
[C---:B------:R-:W-:Y:S02]  /*0360*/  IADD3 R86, R0.reuse, 0x3, RZ ;  /* 0x0000000300567810 */ /* 0x040fe40007ffe0ff */
[----:B------:R-:W-:Y:S01]  /*0370*/  SHF.R.S32.HI R10, RZ, 0x1, R91 ;  /* 0x00000001ff0a7819 */ /* 0x000fe2000001145b */
[----:B------:R-:W-:Y:S01]  /*0380*/  IMAD.HI R71, R41, 0x1948b0fd, RZ ;  /* 0x1948b0fd29477827 */ /* 0x000fe200078e02ff */
[----:B------:R-:W-:Y:S02]  /*0390*/  IADD3 R25, R0, 0x180, RZ ;  /* 0x0000018000197810 */ /* 0x000fe40007ffe0ff */
[----:B------:R-:W-:Y:S01]  /*03a0*/  LEA.HI.SX32 R83, R83, R8, 0x1d ;  /* 0x0000000853537211 */ /* 0x000fe200078feaff */
[----:B------:R-:W-:Y:S01]  /*03b0*/  IMAD.HI R101, R86, 0x38e38e39, RZ ;  /* 0x38e38e3956657827 */ /* 0x000fe200078e02ff */
[----:B------:R-:W-:-:S02]  /*03c0*/  LEA.HI R8, R11, R12, RZ, 0x1 ;  /* 0x0000000c0b087211 */ /* 0x000fc400078f08ff */
[----:B------:R-:W-:Y:S01]  /*03d0*/  LEA.HI R91, R91, R10, RZ, 0x1 ;  /* 0x0000000a5b5b7211 */ /* 0x000fe200078f08ff */
[----:B------:R-:W-:Y:S01]  /*03e0*/  IMAD.HI R70, R25, 0x1948b0fd, RZ ;  /* 0x1948b0fd19467827 */ /* 0x000fe200078e02ff */
[----:B------:R-:W-:Y:S02]  /*03f0*/  SHF.R.S32.HI R12, RZ, 0x1, R89 ;  /* 0x00000001ff0c7819 */ /* 0x000fe40000011459 */
[----:B------:R-:W-:Y:S01]  /*0400*/  SHF.R.U32.HI R10, RZ, 0x1f, R99 ;  /* 0x0000001fff0a7819 */ /* 0x000fe20000011663 */
[----:B------:R-:W-:Y:S01]  /*0410*/  IMAD R68, R83, -0x51, R68 ;  /* 0xffffffaf53447824 */ /* 0x000fe200078e0244 */
[----:B------:R-:W-:Y:S01]  /*0420*/  IADD3 R84, R0, 0x5, RZ ;  /* 0x0000000500547810 */ /* 0x000fe20007ffe0ff */
[----:B------:R-:W-:Y:S01]  /*0430*/  IMAD R97, R8, -0x9, R97 ;  /* 0xfffffff708617824 */ /* 0x000fe200078e0261 */
[----:B------:R-:W-:Y:S01]  /*0440*/  IADD3 R81, R0, 0x49, RZ ;  /* 0x0000004900517810 */ /* 0x000fe20007ffe0ff */
[----:B------:R-:W-:Y:S01]  /*0450*/  IMAD.HI R80, R80, 0x38e38e39, RZ ;  /* 0x38e38e3950507827 */ /* 0x000fe200078e02ff */
[----:B------:R-:W-:-:S02]  /*0460*/  LEA.HI R89, R89, R12, RZ, 0x1 ;  /* 0x0000000c59597211 */ /* 0x000fc400078f08ff */
[----:B------:R-:W-:Y:S01]  /*0470*/  LEA.HI.SX32 R99, R99, R10, 0x1d ;  /* 0x0000000a63637211 */ /* 0x000fe200078feaff */
[C---:B------:R-:W-:Y:S01]  /*0480*/  IMAD.HI R103, R84.reuse, 0x1948b0fd, RZ ;  /* 0x1948b0fd54677827 */ /* 0x040fe200078e02ff */
[----:B------:R-:W-:Y:S02]  /*0490*/  SHF.R.U32.HI R12, RZ, 0x1f, R71 ;  /* 0x0000001fff0c7819 */ /* 0x000fe40000011647 */
[----:B------:R-:W-:Y:S01]  /*04a0*/  SHF.R.S32.HI R10, RZ, 0x1, R101 ;  /* 0x00000001ff0a7819 */ /* 0x000fe20000011465 */
[----:B------:R-:W-:Y:S01]  /*04b0*/  IMAD.HI R105, R84, 0x38e38e39, RZ ;  /* 0x38e38e3954697827 */ /* 0x000fe200078e02ff */
[C---:B------:R-:W-:Y:S02]  /*04c0*/  IADD3 R92, R0.reuse, 0x34, RZ ;  /* 0x00000034005c7810 */ /* 0x040fe40007ffe0ff */
[----:B------:R-:W-:Y:S01]  /*04d0*/  SHF.R.U32.HI R11, RZ, 0x1f, R70 ;  /* 0x0000001fff0b7819 */ /* 0x000fe20000011646 */
[----:B------:R-:W-:Y:S01]  /*04e0*/  IMAD.HI R88, R81, 0x1948b0fd, RZ ;  /* 0x1948b0fd51587827 */ /* 0x000fe200078e02ff */
[----:B------:R-:W-:-:S02]  /*04f0*/  IADD3 R49, R0, 0x300, RZ ;  /* 0x0000030000317810 */ /* 0x000fc40007ffe0ff */
[----:B------:R-:W-:Y:S01]  /*0500*/  LEA.HI.SX32 R71, R71, R12, 0x1d ;  /* 0x0000000c47477211 */ /* 0x000fe200078feaff */
[----:B------:R-:W-:Y:S01]  /*0510*/  IMAD.HI R109, R92, 0x1948b0fd, RZ ;  /* 0x1948b0fd5c6d7827 */ /* 0x000fe200078e02ff */
[----:B------:R-:W-:Y:S02]  /*0520*/  LEA.HI R101, R101, R10, RZ, 0x1 ;  /* 0x0000000a65657211 */ /* 0x000fe400078f08ff */
[----:B------:R-:W-:Y:S01]  /*0530*/  LEA.HI.SX32 R70, R70, R11, 0x1d ;  /* 0x0000000b46467211 */ /* 0x000fe200078feaff */
[----:B------:R-:W-:Y:S01]  /*0540*/  IMAD.HI R76, R49, 0x1948b0fd, RZ ;  /* 0x1948b0fd314c7827 */ /* 0x000fe200078e02ff */
[----:B------:R-:W-:Y:S02]  /*0550*/  SHF.R.U32.HI R10, RZ, 0x1f, R103 ;  /* 0x0000001fff0a7819 */ /* 0x000fe40000011667 */
[----:B------:R-:W-:Y:S01]  /*0560*/  SHF.R.S32.HI R12, RZ, 0x1, R105 ;  /* 0x00000001ff0c7819 */ /* 0x000fe20000011469 */
[----:B------:R-:W-:Y:S01]  /*0570*/  IMAD R82, R99, -0x51, R82 ;  /* 0xffffffaf63527824 */ /* 0x000fe200078e0252 */
[C---:B------:R-:W-:Y:S01]  /*0580*/  IADD3 R100, R0.reuse, 0x7, RZ ;  /* 0x0000000700647810 */ /* 0x040fe20007ffe0ff */
[----:B------:R-:W-:Y:S01]  /*0590*/  IMAD R101, R101, -0x9, R86 ;  /* 0xfffffff765657824 */ /* 0x000fe200078e0256 */
[----:B------:R-:W-:Y:S01]  /*05a0*/  SHF.R.U32.HI R11, RZ, 0x1f, R88 ;  /* 0x0000001fff0b7819 */ /* 0x000fe20000011658 */
[----:B------:R-:W-:Y:S01]  /*05b0*/  IMAD R96, R89, -0x9, R96 ;  /* 0xfffffff759607824 */ /* 0x000fe200078e0260 */
[----:B------:R-:W-:Y:S01]  /*05c0*/  IADD3 R95, R0, 0x2, RZ ;  /* 0x00000002005f7810 */ /* 0x000fe20007ffe0ff */
[----:B------:R-:W-:Y:S01]  /*05d0*/  IMAD.HI R111, R100, 0x38e38e39, RZ ;  /* 0x38e38e39646f7827 */ /* 0x000fe200078e02ff */
[----:B------:R-:W-:-:S02]  /*05e0*/  LEA.HI.SX32 R103, R103, R10, 0x1d ;  /* 0x0000000a67677211 */ /* 0x000fc400078feaff */
[----:B------:R-:W-:Y:S01]  /*05f0*/  LEA.HI R105, R105, R12, RZ, 0x1 ;  /* 0x0000000c69697211 */ /* 0x000fe200078f08ff */
[----:B------:R-:W-:Y:S01]  /*0600*/  IMAD.HI R106, R95, 0x38e38e39, RZ ;  /* 0x38e38e395f6a7827 */ /* 0x000fe200078e02ff */
[----:B------:R-:W-:Y:S02]  /*0610*/  IADD3 R33, R0, 0x200, RZ ;  /* 0x0000020000217810 */ /* 0x000fe40007ffe0ff */
[----:B------:R-:W-:Y:S01]  /*0620*/  LEA.HI.SX32 R88, R88, R11, 0x1d ;  /* 0x0000000b58587211 */ /* 0x000fe200078feaff */
[----:B------:R-:W-:Y:S01]  /*0630*/  IMAD R83, R103, -0x51, R84 ;  /* 0xffffffaf67537824 */ /* 0x000fe200078e0254 */
[----:B------:R-:W-:Y:S01]  /*0640*/  IADD3 R10, R0, 0x400, RZ ;  /* 0x00000400000a7810 */ /* 0x000fe20007ffe0ff */
[----:B------:R-:W-:Y:S01]  /*0650*/  IMAD.HI R77, R33, 0x1948b0fd, RZ ;  /* 0x1948b0fd214d7827 */ /* 0x000fe200078e02ff */
[----:B------:R-:W-:Y:S02]  /*0660*/  SHF.R.U32.HI R12, RZ, 0x1f, R109 ;  /* 0x0000001fff0c7819 */ /* 0x000fe4000001166d */
[----:B------:R-:W-:Y:S01]  /*0670*/  SHF.R.U32.HI R11, RZ, 0x1f, R76 ;  /* 0x0000001fff0b7819 */ /* 0x000fe2000001164c */
[----:B------:R-:W-:Y:S01]  /*0680*/  IMAD.HI R75, R10, 0x1948b0fd, RZ ;  /* 0x1948b0fd0a4b7827 */ /* 0x000fe200078e02ff */
[----:B------:R-:W-:-:S02]  /*0690*/  LEA.HI.SX32 R109, R109, R12, 0x1d ;  /* 0x0000000c6d6d7211 */ /* 0x000fc400078feaff */
[----:B------:R-:W-:Y:S01]  /*06a0*/  LEA.HI.SX32 R76, R76, R11, 0x1d ;  /* 0x0000000b4c4c7211 */ /* 0x000fe200078feaff */
[----:B------:R-:W-:Y:S01]  /*06b0*/  IMAD.HI R10, R10, 0x38e38e39, RZ ;  /* 0x38e38e390a0a7827 */ /* 0x000fe200078e02ff */
[C---:B------:R-:W-:Y:S02]  /*06c0*/  IADD3 R57, R0.reuse, 0x380, RZ ;  /* 0x0000038000397810 */ /* 0x040fe40007ffe0ff */
[----:B------:R-:W-:Y:S01]  /*06d0*/  SHF.R.S32.HI R12, RZ, 0x1, R111 ;  /* 0x00000001ff0c7819 */ /* 0x000fe2000001146f */
[----:B------:R-:W-:Y:S01]  /*06e0*/  IMAD R103, R105, -0x9, R84 ;  /* 0xfffffff769677824 */ /* 0x000fe200078e0254 */
[C---:B------:R-:W-:Y:S01]  /*06f0*/  IADD3 R104, R0.reuse, 0x2f, RZ ;  /* 0x0000002f00687810 */ /* 0x040fe20007ffe0ff */
[----:B------:R-:W-:Y:S01]  /*0700*/  IMAD.HI R74, R57, 0x1948b0fd, RZ ;  /* 0x1948b0fd394a7827 */ /* 0x000fe200078e02ff */
[----:B------:R-:W-:Y:S02]  /*0710*/  IADD3 R78, R0, 0x80, RZ ;  /* 0x00000080004e7810 */ /* 0x000fe40007ffe0ff */
[----:B------:R-:W-:Y:S01]  /*0720*/  SHF.R.S32.HI R11, RZ, 0x1, R106 ;  /* 0x00000001ff0b7819 */ /* 0x000fe2000001146a */
[----:B------:R-:W-:Y:S01]  /*0730*/  IMAD.HI R117, R104, 0x1948b0fd, RZ ;  /* 0x1948b0fd68757827 */ /* 0x000fe200078e02ff */
[----:B------:R-:W-:-:S02]  /*0740*/  LEA.HI R111, R111, R12, RZ, 0x1 ;  /* 0x0000000c6f6f7211 */ /* 0x000fc400078f08ff */
[----:B------:R-:W-:Y:S01]  /*0750*/  SHF.R.U32.HI R14, RZ, 0x1f, R77 ;  /* 0x0000001fff0e7819 */ /* 0x000fe2000001164d */
[----:B------:R-:W-:Y:S01]  /*0760*/  IMAD.HI R69, R78, 0x1948b0fd, RZ ;  /* 0x1948b0fd4e457827 */ /* 0x000fe200078e02ff */
[----:B------:R-:W-:Y:S02]  /*0770*/  LEA.HI R106, R106, R11, RZ, 0x1 ;  /* 0x0000000b6a6a7211 */ /* 0x000fe400078f08ff */
[----:B------:R-:W-:Y:S01]  /*0780*/  SHF.R.U32.HI R12, RZ, 0x1f, R75 ;  /* 0x0000001fff0c7819 */ /* 0x000fe2000001164b */
[----:B------:R-:W-:Y:S01]  /*0790*/  IMAD R111, R111, -0x9, R100 ;  /* 0xfffffff76f6f7824 */ /* 0x000fe200078e0264 */
[C---:B------:R-:W-:Y:S01]  /*07a0*/  IADD3 R112, R0.reuse, 0x41, RZ ;  /* 0x0000004100707810 */ /* 0x040fe20007ffe0ff */
[----:B------:R-:W-:Y:S01]  /*07b0*/  IMAD R100, R5, -0x7, R3 ;  /* 0xfffffff905647824 */ /* 0x000fe200078e0203 */
[----:B------:R-:W-:Y:S01]  /*07c0*/  IADD3 R107, R0, 0x70, RZ ;  /* 0x00000070006b7810 */ /* 0x000fe20007ffe0ff */
[----:B------:R-:W-:Y:S01]  /*07d0*/  IMAD R106, R106, -0x9, R95 ;  /* 0xfffffff76a6a7824 */ /* 0x000fe200078e025f */
[----:B------:R-:W-:Y:S01]  /*07e0*/  IADD3 R108, R0, 0x40, RZ ;  /* 0x00000040006c7810 */ /* 0x000fe20007ffe0ff */
[----:B------:R-:W-:Y:S01]  /*07f0*/  IMAD.HI R119, R112, 0x1948b0fd, RZ ;  /* 0x1948b0fd70777827 */ /* 0x000fe200078e02ff */
[----:B------:R-:W-:-:S02]  /*0800*/  IADD3 R11, R0, 0x500, RZ ;  /* 0x00000500000b7810 */ /* 0x000fc40007ffe0ff */
[----:B------:R-:W-:Y:S01]  /*0810*/  LEA.HI.SX32 R77, R77, R14, 0x1d ;  /* 0x0000000e4d4d7211 */ /* 0x000fe200078feaff */
[----:B------:R-:W-:Y:S01]  /*0820*/  IMAD.HI R116, R107, 0x38e38e39, RZ ;  /* 0x38e38e396b747827 */ /* 0x000fe200078e02ff */
[----:B------:R-:W-:Y:S02]  /*0830*/  LEA.HI.SX32 R75, R75, R12, 0x1d ;  /* 0x0000000c4b4b7211 */ /* 0x000fe400078feaff */
[----:B------:R-:W-:Y:S01]  /*0840*/  SHF.R.U32.HI R13, RZ, 0x1f, R74 ;  /* 0x0000001fff0d7819 */ /* 0x000fe2000001164a */
[----:B------:R-:W-:Y:S01]  /*0850*/  IMAD.HI R123, R108, 0x38e38e39, RZ ;  /* 0x38e38e396c7b7827 */ /* 0x000fe200078e02ff */
[----:B------:R-:W-:Y:S02]  /*0860*/  SHF.R.U32.HI R12, RZ, 0x1f, R117 ;  /* 0x0000001fff0c7819 */ /* 0x000fe40000011675 */
[----:B------:R-:W-:Y:S01]  /*0870*/  SHF.R.U32.HI R14, RZ, 0x1f, R69 ;  /* 0x0000001fff0e7819 */ /* 0x000fe20000011645 */
[----:B------:R-:W-:Y:S01]  /*0880*/  IMAD.HI R73, R11, 0x1948b0fd, RZ ;  /* 0x1948b0fd0b497827 */ /* 0x000fe200078e02ff */
[----:B------:R-:W-:-:S02]  /*0890*/  IADD3 R115, R0, 0x60, RZ ;  /* 0x0000006000737810 */ /* 0x000fc40007ffe0ff */
[----:B------:R-:W-:Y:S01]  /*08a0*/  IADD3 R113, R0, 0x50, RZ ;  /* 0x0000005000717810 */ /* 0x000fe20007ffe0ff */
[----:B------:R-:W-:Y:S01]  /*08b0*/  IMAD R5, R2, -0x31, R3 ;  /* 0xffffffcf02057824 */ /* 0x000fe200078e0203 */
[C---:B------:R-:W-:Y:S01]  /*08c0*/  IADD3 R114, R0.reuse, 0x30, RZ ;  /* 0x0000003000727810 */ /* 0x040fe20007ffe0ff */
[----:B------:R-:W-:Y:S01]  /*08d0*/  IMAD.HI R118, R115, 0x38e38e39, RZ ;  /* 0x38e38e3973767827 */ /* 0x000fe200078e02ff */
[----:B------:R-:W-:Y:S02]  /*08e0*/  IADD3 R110, R0, 0x20, RZ ;  /* 0x00000020006e7810 */ /* 0x000fe40007ffe0ff */
[----:B------:R-:W-:Y:S01]  /*08f0*/  LEA.HI.SX32 R74, R74, R13, 0x1d ;  /* 0x0000000d4a4a7211 */ /* 0x000fe200078feaff */
[----:B------:R-:W-:Y:S01]  /*0900*/  IMAD.HI R120, R113, 0x38e38e39, RZ ;  /* 0x38e38e3971787827 */ /* 0x000fe200078e02ff */
[----:B------:R-:W-:Y:S02]  /*0910*/  LEA.HI.SX32 R117, R117, R12, 0x1d ;  /* 0x0000000c75757211 */ /* 0x000fe400078feaff */
[----:B------:R-:W-:Y:S01]  /*0920*/  LEA.HI.SX32 R69, R69, R14, 0x1d ;  /* 0x0000000e45457211 */ /* 0x000fe200078feaff */
[----:B------:R-:W-:Y:S01]  /*0930*/  IMAD.HI R125, R114, 0x38e38e39, RZ ;  /* 0x38e38e39727d7827 */ /* 0x000fe200078e02ff */
[----:B------:R-:W-:-:S02]  /*0940*/  SHF.R.U32.HI R12, RZ, 0x1f, R119 ;  /* 0x0000001fff0c7819 */ /* 0x000fc40000011677 */
[----:B------:R-:W-:Y:S01]  /*0950*/  SHF.R.U32.HI R13, RZ, 0x1f, R116 ;  /* 0x0000001fff0d7819 */ /* 0x000fe20000011674 */
[----:B------:R-:W-:Y:S01]  /*0960*/  IMAD.HI R121, R110, 0x38e38e39, RZ ;  /* 0x38e38e396e797827 */ /* 0x000fe200078e02ff */
[----:B------:R-:W-:Y:S02]  /*0970*/  SHF.R.U32.HI R14, RZ, 0x1f, R123 ;  /* 0x0000001fff0e7819 */ /* 0x000fe4000001167b */
[----:B------:R-:W-:Y:S01]  /*0980*/  SHF.R.U32.HI R16, RZ, 0x1f, R73 ;  /* 0x0000001fff107819 */ /* 0x000fe20000011649 */
[----:B------:R-:W-:Y:S01]  /*0990*/  IMAD R85, R117, -0x51, R104 ;  /* 0xffffffaf75557824 */ /* 0x000fe200078e0268 */
[----:B------:R-:W-:Y:S01]  /*09a0*/  LEA.HI.SX32 R119, R119, R12, 0x1d ;  /* 0x0000000c77777211 */ /* 0x000fe200078feaff */
[----:B------:R-:W-:Y:S01]  /*09b0*/  IMAD.HI R12, R78, 0x38e38e39, RZ ;  /* 0x38e38e394e0c7827 */ /* 0x000fe200078e02ff */
[----:B------:R-:W-:Y:S02]  /*09c0*/  LEA.HI.SX32 R116, R116, R13, 0x1b ;  /* 0x0000000d74747211 */ /* 0x000fe400078fdaff */
[----:B------:R-:W-:Y:S01]  /*09d0*/  LEA.HI.SX32 R123, R123, R14, 0x1b ;  /* 0x0000000e7b7b7211 */ /* 0x000fe200078fdaff */
[----:B------:R-:W-:Y:S01]  /*09e0*/  IMAD R3, R7, -0x51, R0 ;  /* 0xffffffaf07037824 */ /* 0x000fe200078e0200 */
[----:B------:R-:W-:Y:S01]  /*09f0*/  LEA.HI.SX32 R73, R73, R16, 0x1d ;  /* 0x0000001049497211 */ /* 0x000fe200078feaff */
[----:B------:R-:W-:Y:S01]  /*0a00*/  IMAD R84, R109, -0x51, R92 ;  /* 0xffffffaf6d547824 */ /* 0x000fe200078e025c */
[----:B------:R-:W-:Y:S01]  /*0a10*/  SHF.R.U32.HI R13, RZ, 0x1f, R118 ;  /* 0x0000001fff0d7819 */ /* 0x000fe20000011676 */
[----:B------:R-:W-:Y:S01]  /*0a20*/  IMAD.HI R89, R3, 0x38e38e39, RZ ;  /* 0x38e38e3903597827 */ /* 0x000fe200078e02ff */
[----:B------:R-:W-:-:S02]  /*0a30*/  SHF.R.U32.HI R15, RZ, 0x1f, R120 ;  /* 0x0000001fff0f7819 */ /* 0x000fc40000011678 */
[----:B------:R-:W-:Y:S01]  /*0a40*/  SHF.R.U32.HI R14, RZ, 0x1f, R125 ;  /* 0x0000001fff0e7819 */ /* 0x000fe2000001167d */
[----:B------:R-:W-:Y:S01]  /*0a50*/  IMAD R81, R88, -0x51, R81 ;  /* 0xffffffaf58517824 */ /* 0x000fe200078e0251 */
[----:B------:R-:W-:Y:S01]  /*0a60*/  SHF.R.U32.HI R16, RZ, 0x1f, R121 ;  /* 0x0000001fff107819 */ /* 0x000fe20000011679 */
[----:B------:R-:W-:Y:S01]  /*0a70*/  IMAD R86, R119, -0x51, R112 ;  /* 0xffffffaf77567824 */ /* 0x000fe200078e0270 */
[----:B------:R-:W-:Y:S01]  /*0a80*/  IADD3 R18, R0, 0x980, RZ ;  /* 0x0000098000127810 */ /* 0x000fe20007ffe0ff */
[----:B------:R-:W-:Y:S01]  /*0a90*/  IMAD R119, R116, -0x90, R107 ;  /* 0xffffff7074777824 */ /* 0x000fe200078e026b */
[----:B------:R-:W-:Y:S01]  /*0aa0*/  LEA.HI.SX32 R118, R118, R13, 0x1b ;  /* 0x0000000d76767211 */ /* 0x000fe200078fdaff */
[----:B------:R-:W-:Y:S01]  /*0ab0*/  IMAD R107, R123, -0x90, R108 ;  /* 0xffffff707b6b7824 */ /* 0x000fe200078e026c */
[----:B------:R-:W-:Y:S01]  /*0ac0*/  LEA.HI.SX32 R120, R120, R15, 0x1b ;  /* 0x0000000f78787211 */ /* 0x000fe200078fdaff */
[----:B------:R-:W-:Y:S01]  /*0ad0*/  IMAD.HI R15, R11, 0x38e38e39, RZ ;  /* 0x38e38e390b0f7827 */ /* 0x000fe200078e02ff */
[----:B------:R-:W-:-:S02]  /*0ae0*/  LEA.HI.SX32 R125, R125, R14, 0x1b ;  /* 0x0000000e7d7d7211 */ /* 0x000fc400078fdaff */
[----:B------:R-:W-:Y:S01]  /*0af0*/  SHF.R.U32.HI R13, RZ, 0x1f, R12 ;  /* 0x0000001fff0d7819 */ /* 0x000fe2000001160c */
[----:B------:R-:W-:Y:S01]  /*0b00*/  IMAD.HI R18, R18, 0x38e38e39, RZ ;  /* 0x38e38e3912127827 */ /* 0x000fe200078e02ff */
[----:B------:R-:W-:Y:S02]  /*0b10*/  LEA.HI.SX32 R121, R121, R16, 0x1b ;  /* 0x0000001079797211 */ /* 0x000fe400078fdaff */
[----:B------:R-:W-:Y:S01]  /*0b20*/  IADD3 R14, R0, 0xe00, RZ ;  /* 0x00000e00000e7810 */ /* 0x000fe20007ffe0ff */
[----:B------:R-:W-:Y:S01]  /*0b30*/  IMAD R115, R118, -0x90, R115 ;  /* 0xffffff7076737824 */ /* 0x000fe200078e0273 */
[----:B------:R-:W-:Y:S01]  /*0b40*/  IADD3 R16, R0, 0x1280, RZ ;  /* 0x0000128000107810 */ /* 0x000fe20007ffe0ff */
[----:B------:R-:W-:Y:S01]  /*0b50*/  IMAD R95, R121, -0x90, R110 ;  /* 0xffffff70795f7824 */ /* 0x000fe200078e026e */
[----:B------:R-:W-:Y:S01]  /*0b60*/  LEA.HI.SX32 R11, R12, R13, 0x1b ;  /* 0x0000000d0c0b7211 */ /* 0x000fe200078fdaff */
[----:B------:R-:W-:Y:S01]  /*0b70*/  IMAD.HI R14, R14, 0x38e38e39, RZ ;  /* 0x38e38e390e0e7827 */ /* 0x000fe200078e02ff */
[----:B------:R-:W-:-:S02]  /*0b80*/  SHF.R.U32.HI R12, RZ, 0x1f, R15 ;  /* 0x0000001fff0c7819 */ /* 0x000fc4000001160f */
[----:B------:R-:W-:Y:S01]  /*0b90*/  IADD3 R19, R0, 0x1700, RZ ;  /* 0x0000170000137810 */ /* 0x000fe20007ffe0ff */
[----:B------:R-:W-:Y:S01]  /*0ba0*/  IMAD.HI R16, R16, 0x38e38e39, RZ ;  /* 0x38e38e3910107827 */ /* 0x000fe200078e02ff */
[----:B------:R-:W-:Y:S02]  /*0bb0*/  SHF.R.U32.HI R13, RZ, 0x1f, R18 ;  /* 0x0000001fff0d7819 */ /* 0x000fe40000011612 */
[----:B------:R-:W-:Y:S01]  /*0bc0*/  LEA.HI.SX32 R12, R15, R12, 0x1b ;  /* 0x0000000c0f0c7211 */ /* 0x000fe200078fdaff */
[----:B------:R-:W-:Y:S01]  /*0bd0*/  IMAD.HI R20, R19, 0x38e38e39, RZ ;  /* 0x38e38e3913147827 */ /* 0x000fe200078e02ff */
[----:B------:R-:W-:Y:S02]  /*0be0*/  SHF.R.U32.HI R15, RZ, 0x1f, R14 ;  /* 0x0000001fff0f7819 */ /* 0x000fe4000001160e */
[----:B------:R-:W-:Y:S01]  /*0bf0*/  LEA.HI.SX32 R13, R18, R13, 0x1b ;  /* 0x0000000d120d7211 */ /* 0x000fe200078fdaff */
[----:B------:R-:W-:Y:S01]  /*0c00*/  IMAD R109, R120, -0x90, R113 ;  /* 0xffffff70786d7824 */ /* 0x000fe200078e0271 */
[----:B------:R-:W-:Y:S01]  /*0c10*/  SHF.R.U32.HI R19, RZ, 0x1f, R16 ;  /* 0x0000001fff137819 */ /* 0x000fe20000011610 */
[----:B------:R-:W-:Y:S01]  /*0c20*/  IMAD R95, R2, 0x12000, R95 ;  /* 0x00012000025f7824 */ /* 0x000fe200078e025f */
[----:B------:R-:W-:Y:S01]  /*0c30*/  IADD3 R18, R0, 0x1b80, RZ ;  /* 0x00001b8000127810 */ /* 0x000fe20007ffe0ff */
[----:B------:R-:W-:Y:S01]  /*0c40*/  IMAD R115, R2, 0x12000, R115 ;  /* 0x0001200002737824 */ /* 0x000fe200078e0273 */
[----:B------:R-:W-:Y:S01]  /*0c50*/  IADD3 R22, R0, 0x2000, RZ ;  /* 0x0000200000167810 */ /* 0x000fe20007ffe0ff */
[----:B------:R-:W-:Y:S01]  /*0c60*/  IMAD R105, R125, -0x90, R114 ;  /* 0xffffff707d697824 */ /* 0x000fe200078e0272 */
[----:B------:R-:W-:Y:S01]  /*0c70*/  LEA.HI.SX32 R14, R14, R15, 0x1b ;  /* 0x0000000f0e0e7211 */ /* 0x000fe200078fdaff */
[----:B------:R-:W-:Y:S01]  /*0c80*/  IMAD.HI R18, R18, 0x38e38e39, RZ ;  /* 0x38e38e3912127827 */ /* 0x000fe200078e02ff */
[----:B------:R-:W-:-:S02]  /*0c90*/  LEA.HI.SX32 R15, R16, R19, 0x1b ;  /* 0x00000013100f7211 */ /* 0x000fc400078fdaff */
[----:B------:R-:W-:Y:S01]  /*0ca0*/  SHF.R.U32.HI R21, RZ, 0x1f, R20 ;  /* 0x0000001fff157819 */ /* 0x000fe20000011614 */
[----:B------:R-:W-:Y:S01]  /*0cb0*/  IMAD.HI R19, R17, 0x38e38e39, RZ ;  /* 0x38e38e3911137827 */ /* 0x000fe200078e02ff */
[----:B------:R-:W-:Y:S02]  /*0cc0*/  IADD3 R17, R0, 0x580, RZ ;  /* 0x0000058000117810 */ /* 0x000fe40007ffe0ff */
[----:B------:R-:W-:Y:S01]  /*0cd0*/  LEA.HI.SX32 R16, R20, R21, 0x1b ;  /* 0x0000001514107211 */ /* 0x000fe200078fdaff */
[----:B------:R-:W-:Y:S01]  /*0ce0*/  IMAD.HI R24, R22, 0x38e38e39, RZ ;  /* 0x38e38e3916187827 */ /* 0x000fe200078e02ff */
[----:B------:R-:W-:Y:S02]  /*0cf0*/  IADD3 R22, R0, 0xa00, RZ ;  /* 0x00000a0000167810 */ /* 0x000fe40007ffe0ff */
[----:B------:R-:W-:Y:S01]  /*0d00*/  SHF.R.U32.HI R23, RZ, 0x1f, R18 ;  /* 0x0000001fff177819 */ /* 0x000fe20000011612 */
[----:B------:R-:W-:Y:S01]  /*0d10*/  IMAD.HI R21, R17, 0x38e38e39, RZ ;  /* 0x38e38e3911157827 */ /* 0x000fe200078e02ff */
[----:B------:R-:W-:-:S02]  /*0d20*/  SHF.R.U32.HI R20, RZ, 0x1f, R19 ;  /* 0x0000001fff147819 */ /* 0x000fc40000011613 */
[----:B------:R-:W-:Y:S01]  /*0d30*/  SHF.R.U32.HI R27, RZ, 0x1f, R24 ;  /* 0x0000001fff1b7819 */ /* 0x000fe20000011618 */
[----:B------:R-:W-:Y:S01]  /*0d40*/  IMAD.HI R22, R22, 0x38e38e39, RZ ;  /* 0x38e38e3916167827 */ /* 0x000fe200078e02ff */
[----:B------:R-:W-:Y:S02]  /*0d50*/  LEA.HI.SX32 R17, R18, R23, 0x1b ;  /* 0x0000001712117211 */ /* 0x000fe400078fdaff */
[----:B------:R-:W-:Y:S01]  /*0d60*/  LEA.HI.SX32 R19, R19, R20, 0x1b ;  /* 0x0000001413137211 */ /* 0x000fe200078fdaff */
[----:B------:R-:W-:Y:S01]  /*0d70*/  IMAD.HI R81, R81, 0x38e38e39, RZ ;  /* 0x38e38e3951517827 */ /* 0x000fe200078e02ff */
[----:B------:R-:W-:Y:S02]  /*0d80*/  LEA.HI.SX32 R18, R24, R27, 0x1b ;  /* 0x0000001b18127211 */ /* 0x000fe400078fdaff */
[----:B------:R-:W-:Y:S01]  /*0d90*/  SHF.R.U32.HI R20, RZ, 0x1f, R21 ;  /* 0x0000001fff147819 */ /* 0x000fe20000011615 */
[----:B------:R-:W-:Y:S01]  /*0da0*/  IMAD R105, R2, 0x12000, R105 ;  /* 0x0001200002697824 */ /* 0x000fe200078e0269 */
[----:B------:R-:W-:Y:S01]  /*0db0*/  IADD3 R23, R0, 0xe80, RZ ;  /* 0x00000e8000177810 */ /* 0x000fe20007ffe0ff */
[----:B------:R-:W-:Y:S01]  /*0dc0*/  IMAD R119, R2, 0x12000, R119 ;  /* 0x0001200002777824 */ /* 0x000fe200078e0277 */
[----:B------:R-:W-:Y:S01]  /*0dd0*/  IADD3 R24, R0, 0x1300, RZ ;  /* 0x0000130000187810 */ /* 0x000fe20007ffe0ff */
[----:B------:R-:W-:Y:S01]  /*0de0*/  IMAD R107, R2, 0x12000, R107 ;  /* 0x00012000026b7824 */ /* 0x000fe200078e026b */
[----:B------:R-:W-:Y:S01]  /*0df0*/  IADD3 R26, R0, 0x1780, RZ ;  /* 0x00001780001a7810 */ /* 0x000fe20007ffe0ff */
[----:B------:R-:W-:Y:S01]  /*0e00*/  IMAD.HI R23, R23, 0x38e38e39, RZ ;  /* 0x38e38e3917177827 */ /* 0x000fe200078e02ff */
[----:B------:R-:W-:-:S02]  /*0e10*/  LEA.HI.SX32 R20, R21, R20, 0x1b ;  /* 0x0000001415147211 */ /* 0x000fc400078fdaff */
[----:B------:R-:W-:Y:S01]  /*0e20*/  SHF.R.U32.HI R21, RZ, 0x1f, R22 ;  /* 0x0000001fff157819 */ /* 0x000fe20000011616 */
[----:B------:R-:W-:Y:S01]  /*0e30*/  IMAD.HI R24, R24, 0x38e38e39, RZ ;  /* 0x38e38e3918187827 */ /* 0x000fe200078e02ff */
[----:B------:R-:W-:Y:S02]  /*0e40*/  IADD3 R28, R0, 0x1c00, RZ ;  /* 0x00001c00001c7810 */ /* 0x000fe40007ffe0ff */
[----:B------:R-:W-:Y:S01]  /*0e50*/  LEA.HI.SX32 R21, R22, R21, 0x1b ;  /* 0x0000001516157211 */ /* 0x000fe200078fdaff */
[----:B------:R-:W-:Y:S01]  /*0e60*/  IMAD.HI R26, R26, 0x38e38e39, RZ ;  /* 0x38e38e391a1a7827 */ /* 0x000fe200078e02ff */
[----:B------:R-:W-:Y:S02]  /*0e70*/  SHF.R.U32.HI R22, RZ, 0x1f, R23 ;  /* 0x0000001fff167819 */ /* 0x000fe40000011617 */
[----:B------:R-:W-:Y:S01]  /*0e80*/  SHF.R.U32.HI R27, RZ, 0x1f, R24 ;  /* 0x0000001fff1b7819 */ /* 0x000fe20000011618 */
[----:B------:R-:W-:Y:S01]  /*0e90*/  IMAD.HI R82, R82, 0x38e38e39, RZ ;  /* 0x38e38e3952527827 */ /* 0x000fe200078e02ff */
[----:B------:R-:W-:-:S02]  /*0ea0*/  SHF.R.U32.HI R29, RZ, 0x1f, R26 ;  /* 0x0000001fff1d7819 */ /* 0x000fc4000001161a */
[----:B------:R-:W-:Y:S01]  /*0eb0*/  IADD3 R30, R0, 0x2080, RZ ;  /* 0x00002080001e7810 */ /* 0x000fe20007ffe0ff */
[----:B------:R-:W-:Y:S01]  /*0ec0*/  IMAD.HI R85, R85, 0x38e38e39, RZ ;  /* 0x38e38e3955557827 */ /* 0x000fe200078e02ff */
[----:B------:R-:W-:Y:S02]  /*0ed0*/  LEA.HI.SX32 R22, R23, R22, 0x1b ;  /* 0x0000001617167211 */ /* 0x000fe400078fdaff */
[----:B------:R-:W-:Y:S01]  /*0ee0*/  LEA.HI.SX32 R23, R24, R27, 0x1b ;  /* 0x0000001b18177211 */ /* 0x000fe200078fdaff */
[----:B------:R-:W-:Y:S01]  /*0ef0*/  IMAD.HI R27, R25, 0x38e38e39, RZ ;  /* 0x38e38e39191b7827 */ /* 0x000fe200078e02ff */
[----:B------:R-:W-:Y:S02]  /*0f00*/  LEA.HI.SX32 R24, R26, R29, 0x1b ;  /* 0x0000001d1a187211 */ /* 0x000fe400078fdaff */
[----:B------:R-:W-:Y:S01]  /*0f10*/  IADD3 R25, R0, 0x600, RZ ;  /* 0x0000060000197810 */ /* 0x000fe20007ffe0ff */
[----:B------:R-:W-:Y:S01]  /*0f20*/  IMAD.HI R26, R28, 0x38e38e39, RZ ;  /* 0x38e38e391c1a7827 */ /* 0x000fe200078e02ff */
[----:B------:R-:W-:-:S02]  /*0f30*/  SHF.R.U32.HI R28, RZ, 0x1f, R27 ;  /* 0x0000001fff1c7819 */ /* 0x000fc4000001161b */
[----:B------:R-:W-:Y:S01]  /*0f40*/  IADD3 R34, R0, 0x1800, RZ ;  /* 0x0000180000227810 */ /* 0x000fe20007ffe0ff */
[----:B------:R-:W-:Y:S01]  /*0f50*/  IMAD.HI R32, R30, 0x38e38e39, RZ ;  /* 0x38e38e391e207827 */ /* 0x000fe200078e02ff */
[----:B------:R-:W-:Y:S02]  /*0f60*/  IADD3 R30, R0, 0xa80, RZ ;  /* 0x00000a80001e7810 */ /* 0x000fe40007ffe0ff */
[----:B------:R-:W-:Y:S01]  /*0f70*/  SHF.R.U32.HI R31, RZ, 0x1f, R26 ;  /* 0x0000001fff1f7819 */ /* 0x000fe2000001161a */
[----:B------:R-:W-:Y:S01]  /*0f80*/  IMAD.HI R29, R25, 0x38e38e39, RZ ;  /* 0x38e38e39191d7827 */ /* 0x000fe200078e02ff */
[----:B------:R-:W-:Y:S02]  /*0f90*/  SHF.R.U32.HI R35, RZ, 0x1f, R32 ;  /* 0x0000001fff237819 */ /* 0x000fe40000011620 */
[----:B------:R-:W-:Y:S01]  /*0fa0*/  LEA.HI.SX32 R25, R26, R31, 0x1b ;  /* 0x0000001f1a197211 */ /* 0x000fe200078fdaff */
[----:B------:R-:W-:Y:S01]  /*0fb0*/  IMAD.HI R30, R30, 0x38e38e39, RZ ;  /* 0x38e38e391e1e7827 */ /* 0x000fe200078e02ff */
[----:B------:R-:W-:-:S02]  /*0fc0*/  LEA.HI.SX32 R27, R27, R28, 0x1b ;  /* 0x0000001c1b1b7211 */ /* 0x000fc400078fdaff */
[----:B------:R-:W-:Y:S01]  /*0fd0*/  LEA.HI.SX32 R26, R32, R35, 0x1b ;  /* 0x00000023201a7211 */ /* 0x000fe200078fdaff */
[----:B------:R-:W-:Y:S01]  /*0fe0*/  IMAD.HI R34, R34, 0x38e38e39, RZ ;  /* 0x38e38e3922227827 */ /* 0x000fe200078e02ff */
[----:B------:R-:W-:Y:S02]  /*0ff0*/  SHF.R.U32.HI R28, RZ, 0x1f, R29 ;  /* 0x0000001fff1c7819 */ /* 0x000fe4000001161d */
[C---:B------:R-:W-:Y:S01]  /*1000*/  IADD3 R31, R0.reuse, 0xf00, RZ ;  /* 0x00000f00001f7810 */ /* 0x040fe20007ffe0ff */
[----:B------:R-:W-:Y:S01]  /*1010*/  IMAD R27, R27, 0x480, R115 ;  /* 0x000004801b1b7824 */ /* 0x000fe200078e0273 */
[----:B------:R-:W-:Y:S01]  /*1020*/  IADD3 R32, R0, 0x1380, RZ ;  /* 0x0000138000207810 */ /* 0x000fe20007ffe0ff */
[----:B------:R-:W-:Y:S01]  /*1030*/  IMAD R19, R19, 0x480, R119 ;  /* 0x0000048013137824 */ /* 0x000fe200078e0277 */
[----:B------:R-:W-:Y:S01]  /*1040*/  LEA.HI.SX32 R28, R29, R28, 0x1b ;  /* 0x0000001c1d1c7211 */ /* 0x000fe200078fdaff */
[----:B------:R-:W-:Y:S01]  /*1050*/  IMAD.HI R31, R31, 0x38e38e39, RZ ;  /* 0x38e38e391f1f7827 */ /* 0x000fe200078e02ff */
[----:B------:R-:W-:-:S02]  /*1060*/  SHF.R.U32.HI R29, RZ, 0x1f, R30 ;  /* 0x0000001fff1d7819 */ /* 0x000fc4000001161e */
[----:B------:R-:W-:Y:S01]  /*1070*/  IADD3 R36, R0, 0x1c80, RZ ;  /* 0x00001c8000247810 */ /* 0x000fe20007ffe0ff */
[----:B------:R-:W-:Y:S01]  /*1080*/  IMAD.HI R32, R32, 0x38e38e39, RZ ;  /* 0x38e38e3920207827 */ /* 0x000fe200078e02ff */
[----:B------:R-:W-:Y:S02]  /*1090*/  LEA.HI.SX32 R29, R30, R29, 0x1b ;  /* 0x0000001d1e1d7211 */ /* 0x000fe400078fdaff */
[----:B------:R-:W-:Y:S01]  /*10a0*/  SHF.R.U32.HI R30, RZ, 0x1f, R31 ;  /* 0x0000001fff1e7819 */ /* 0x000fe2000001161f */
[--C-:B------:R-:W-:Y:S01]  /*10b0*/  IMAD R28, R28, 0x480, R115.reuse ;  /* 0x000004801c1c7824 */ /* 0x100fe200078e0273 */
[----:B------:R-:W-:Y:S01]  /*10c0*/  SHF.R.U32.HI R35, RZ, 0x1f, R32 ;  /* 0x0000001fff237819 */ /* 0x000fe20000011620 */
[----:B------:R-:W-:Y:S01]  /*10d0*/  IMAD R29, R29, 0x480, R115 ;  /* 0x000004801d1d7824 */ /* 0x000fe200078e0273 */
[----:B------:R-:W-:Y:S01]  /*10e0*/  SHF.R.U32.HI R37, RZ, 0x1f, R34 ;  /* 0x0000001fff257819 */ /* 0x000fe20000011622 */
[--C-:B------:R-:W-:Y:S01]  /*10f0*/  IMAD R20, R20, 0x480, R119.reuse ;  /* 0x0000048014147824 */ /* 0x100fe200078e0277 */
[----:B------:R-:W-:Y:S01]  /*1100*/  IADD3 R38, R0, 0x2100, RZ ;  /* 0x0000210000267810 */ /* 0x000fe20007ffe0ff */
[--C-:B------:R-:W-:Y:S01]  /*1110*/  IMAD R21, R21, 0x480, R119.reuse ;  /* 0x0000048015157824 */ /* 0x100fe200078e0277 */
[----:B------:R-:W-:Y:S01]  /*1120*/  LEA.HI.SX32 R30, R31, R30, 0x1b ;  /* 0x0000001e1f1e7211 */ /* 0x000fe200078fdaff */
[----:B------:R-:W-:Y:S01]  /*1130*/  IMAD R22, R22, 0x480, R119 ;  /* 0x0000048016167824 */ /* 0x000fe200078e0277 */
[----:B------:R-:W-:Y:S01]  /*1140*/  LEA.HI.SX32 R31, R32, R35, 0x1b ;  /* 0x00000023201f7211 */ /* 0x000fe200078fdaff */
[----:B------:R-:W-:Y:S01]  /*1150*/  IMAD.HI R35, R33, 0x38e38e39, RZ ;  /* 0x38e38e3921237827 */ /* 0x000fe200078e02ff */
[----:B------:R-:W-:-:S02]  /*1160*/  LEA.HI.SX32 R32, R34, R37, 0x1b ;  /* 0x0000002522207211 */ /* 0x000fc400078fdaff */
[----:B------:R-:W-:Y:S01]  /*1170*/  IADD3 R33, R0, 0x680, RZ ;  /* 0x0000068000217810 */ /* 0x000fe20007ffe0ff */
[----:B------:R-:W-:Y:S01]  /*1180*/  IMAD.HI R34, R36, 0x38e38e39, RZ ;  /* 0x38e38e3924227827 */ /* 0x000fe200078e02ff */
[----:B------:R-:W-:Y:S02]  /*1190*/  SHF.R.U32.HI R36, RZ, 0x1f, R35 ;  /* 0x0000001fff247819 */ /* 0x000fe40000011623 */
[----:B------:R-:W-:Y:S01]  /*11a0*/  IADD3 R42, R0, 0x1880, RZ ;  /* 0x00001880002a7810 */ /* 0x000fe20007ffe0ff */
[----:B------:R-:W-:Y:S01]  /*11b0*/  IMAD.HI R40, R38, 0x38e38e39, RZ ;  /* 0x38e38e3926287827 */ /* 0x000fe200078e02ff */
[----:B------:R-:W-:Y:S02]  /*11c0*/  IADD3 R38, R0, 0xb00, RZ ;  /* 0x00000b0000267810 */ /* 0x000fe40007ffe0ff */
[----:B------:R-:W-:Y:S01]  /*11d0*/  SHF.R.U32.HI R39, RZ, 0x1f, R34 ;  /* 0x0000001fff277819 */ /* 0x000fe20000011622 */
[----:B------:R-:W-:Y:S01]  /*11e0*/  IMAD.HI R37, R33, 0x38e38e39, RZ ;  /* 0x38e38e3921257827 */ /* 0x000fe200078e02ff */
[----:B------:R-:W-:-:S02]  /*11f0*/  SHF.R.U32.HI R43, RZ, 0x1f, R40 ;  /* 0x0000001fff2b7819 */ /* 0x000fc40000011628 */
[----:B------:R-:W-:Y:S01]  /*1200*/  LEA.HI.SX32 R33, R34, R39, 0x1b ;  /* 0x0000002722217211 */ /* 0x000fe200078fdaff */
[----:B------:R-:W-:Y:S01]  /*1210*/  IMAD.HI R38, R38, 0x38e38e39, RZ ;  /* 0x38e38e3926267827 */ /* 0x000fe200078e02ff */
[----:B------:R-:W-:Y:S02]  /*1220*/  LEA.HI.SX32 R35, R35, R36, 0x1b ;  /* 0x0000002423237211 */ /* 0x000fe400078fdaff */
[----:B------:R-:W-:Y:S01]  /*1230*/  LEA.HI.SX32 R34, R40, R43, 0x1b ;  /* 0x0000002b28227211 */ /* 0x000fe200078fdaff */
[----:B------:R-:W-:Y:S01]  /*1240*/  IMAD.HI R42, R42, 0x38e38e39, RZ ;  /* 0x38e38e392a2a7827 */ /* 0x000fe200078e02ff */
[----:B------:R-:W-:Y:S02]  /*1250*/  SHF.R.U32.HI R36, RZ, 0x1f, R37 ;  /* 0x0000001fff247819 */ /* 0x000fe40000011625 */
[----:B------:R-:W-:Y:S01]  /*1260*/  IADD3 R39, R0, 0xf80, RZ ;  /* 0x00000f8000277810 */ /* 0x000fe20007ffe0ff */
[--C-:B------:R-:W-:Y:S01]  /*1270*/  IMAD R30, R30, 0x480, R115.reuse ;  /* 0x000004801e1e7824 */ /* 0x100fe200078e0273 */
        /* <DEDUP_REMOVED lines=11> */
[--C-:B------:R-:W-:Y:S01]  /*1330*/  IMAD R33, R33, 0x480, R115.reuse ;  /* 0x0000048021217824 */ /* 0x100fe200078e0273 */
[----:B------:R-:W-:Y:S01]  /*1340*/  SHF.R.U32.HI R45, RZ, 0x1f, R42 ;  /* 0x0000001fff2d7819 */ /* 0x000fe2000001162a */
[----:B------:R-:W-:Y:S01]  /*1350*/  IMAD R34, R34, 0x480, R115 ;  /* 0x0000048022227824 */ /* 0x000fe200078e0273 */
        /* <DEDUP_REMOVED lines=22> */
[C---:B------:R-:W-:Y:S01]  /*14c0*/  IADD3 R47, R0.reuse, 0x1000, RZ ;  /* 0x00001000002f7810 */ /* 0x040fe20007ffe0ff */
        /* <DEDUP_REMOVED lines=16> */
[----:B------:R-:W-:Y:S01]  /*15d0*/  IMAD.HI R84, R84, 0x38e38e39, RZ ;  /* 0x38e38e3954547827 */ /* 0x000fe200078e02ff */
[----:B------:R-:W-:-:S02]  /*15e0*/  LEA.HI.SX32 R46, R47, R46, 0x1b ;  /* 0x0000002e2f2e7211 */ /* 0x000fc400078fdaff */
[----:B------:R-:W-:Y:S01]  /*15f0*/  LEA.HI.SX32 R47, R48, R51, 0x1b ;  /* 0x00000033302f7211 */ /* 0x000fe200078fdaff */
[----:B------:R-:W-:Y:S01]  /*1600*/  IMAD.HI R51, R49, 0x38e38e39, RZ ;  /* 0x38e38e3931337827 */ /* 0x000fe200078e02ff */
[----:B------:R-:W-:Y:S02]  /*1610*/  LEA.HI.SX32 R48, R50, R53, 0x1b ;  /* 0x0000003532307211 */ /* 0x000fe400078fdaff */
[----:B------:R-:W-:Y:S01]  /*1620*/  IADD3 R49, R0, 0x780, RZ ;  /* 0x0000078000317810 */ /* 0x000fe20007ffe0ff */
[----:B------:R-:W-:Y:S01]  /*1630*/  IMAD.HI R50, R52, 0x38e38e39, RZ ;  /* 0x38e38e3934327827 */ /* 0x000fe200078e02ff */
[----:B------:R-:W-:Y:S02]  /*1640*/  SHF.R.U32.HI R52, RZ, 0x1f, R51 ;  /* 0x0000001fff347819 */ /* 0x000fe40000011633 */
[----:B------:R-:W-:Y:S01]  /*1650*/  IADD3 R58, R0, 0x1980, RZ ;  /* 0x00001980003a7810 */ /* 0x000fe20007ffe0ff */
[----:B------:R-:W-:Y:S01]  /*1660*/  IMAD.HI R56, R54, 0x38e38e39, RZ ;  /* 0x38e38e3936387827 */ /* 0x000fe200078e02ff */
[----:B------:R-:W-:-:S02]  /*1670*/  IADD3 R54, R0, 0xc00, RZ ;  /* 0x00000c0000367810 */ /* 0x000fc40007ffe0ff */
[----:B------:R-:W-:Y:S01]  /*1680*/  SHF.R.U32.HI R55, RZ, 0x1f, R50 ;  /* 0x0000001fff377819 */ /* 0x000fe20000011632 */
[----:B------:R-:W-:Y:S01]  /*1690*/  IMAD.HI R53, R49, 0x38e38e39, RZ ;  /* 0x38e38e3931357827 */ /* 0x000fe200078e02ff */
[----:B------:R-:W-:Y:S02]  /*16a0*/  SHF.R.U32.HI R59, RZ, 0x1f, R56 ;  /* 0x0000001fff3b7819 */ /* 0x000fe40000011638 */
[----:B------:R-:W-:Y:S01]  /*16b0*/  LEA.HI.SX32 R49, R50, R55, 0x1b ;  /* 0x0000003732317211 */ /* 0x000fe200078fdaff */
[----:B------:R-:W-:Y:S01]  /*16c0*/  IMAD.HI R54, R54, 0x38e38e39, RZ ;  /* 0x38e38e3936367827 */ /* 0x000fe200078e02ff */
[----:B------:R-:W-:Y:S02]  /*16d0*/  LEA.HI.SX32 R51, R51, R52, 0x1b ;  /* 0x0000003433337211 */ /* 0x000fe400078fdaff */
[----:B------:R-:W-:Y:S01]  /*16e0*/  LEA.HI.SX32 R50, R56, R59, 0x1b ;  /* 0x0000003b38327211 */ /* 0x000fe200078fdaff */
[----:B------:R-:W-:Y:S01]  /*16f0*/  IMAD.HI R58, R58, 0x38e38e39, RZ ;  /* 0x38e38e393a3a7827 */ /* 0x000fe200078e02ff */
[----:B------:R-:W-:-:S02]  /*1700*/  SHF.R.U32.HI R52, RZ, 0x1f, R53 ;  /* 0x0000001fff347819 */ /* 0x000fc40000011635 */
[C---:B------:R-:W-:Y:S01]  /*1710*/  IADD3 R55, R0.reuse, 0x1080, RZ ;  /* 0x0000108000377810 */ /* 0x040fe20007ffe0ff */
[----:B------:R-:W-:Y:S01]  /*1720*/  IMAD R51, R51, 0x480, R105 ;  /* 0x0000048033337824 */ /* 0x000fe200078e0269 */
[----:B------:R-:W-:Y:S01]  /*1730*/  IADD3 R56, R0, 0x1500, RZ ;  /* 0x0000150000387810 */ /* 0x000fe20007ffe0ff */
[----:B------:R-:W-:Y:S01]  /*1740*/  IMAD R46, R46, 0x480, R107 ;  /* 0x000004802e2e7824 */ /* 0x000fe200078e026b */
[----:B------:R-:W-:Y:S01]  /*1750*/  LEA.HI.SX32 R52, R53, R52, 0x1b ;  /* 0x0000003435347211 */ /* 0x000fe200078fdaff */
[----:B------:R-:W-:Y:S01]  /*1760*/  IMAD.HI R55, R55, 0x38e38e39, RZ ;  /* 0x38e38e3937377827 */ /* 0x000fe200078e02ff */
[----:B------:R-:W-:Y:S02]  /*1770*/  SHF.R.U32.HI R53, RZ, 0x1f, R54 ;  /* 0x0000001fff357819 */ /* 0x000fe40000011636 */
[----:B------:R-:W-:Y:S01]  /*1780*/  IADD3 R60, R0, 0x1e00, RZ ;  /* 0x00001e00003c7810 */ /* 0x000fe20007ffe0ff */
[----:B------:R-:W-:Y:S01]  /*1790*/  IMAD.HI R56, R56, 0x38e38e39, RZ ;  /* 0x38e38e3938387827 */ /* 0x000fe200078e02ff */
[----:B------:R-:W-:-:S02]  /*17a0*/  LEA.HI.SX32 R53, R54, R53, 0x1b ;  /* 0x0000003536357211 */ /* 0x000fc400078fdaff */
        /* <DEDUP_REMOVED lines=26> */
[----:B------:R-:W-:Y:S01]  /*1950*/  IMAD R54, R54, 0x480, R105 ;  /* 0x0000048036367824 */ /* 0x000fe200078e0269 */
[----:B------:R-:W-:Y:S01]  /*1960*/  SHF.R.U32.HI R60, RZ, 0x1f, R61 ;  /* 0x0000001fff3c7819 */ /* 0x000fe2000001163d */
[----:B------:R-:W-:Y:S01]  /*1970*/  IMAD R59, R59, 0x480, R95 ;  /* 0x000004803b3b7824 */ /* 0x000fe200078e025f */
[C---:B------:R-:W-:Y:S01]  /*1980*/  IADD3 R63, R0.reuse, 0x1100, RZ ;  /* 0x00001100003f7810 */ /* 0x040fe20007ffe0ff */
[--C-:B------:R-:W-:Y:S01]  /*1990*/  IMAD R55, R55, 0x480, R105.reuse ;  /* 0x0000048037377824 */ /* 0x100fe200078e0269 */
        /* <DEDUP_REMOVED lines=14> */
[----:B------:R-:W-:Y:S01]  /*1a80*/  LEA.HI.SX32 R62, R63, R62, 0x1b ;  /* 0x0000003e3f3e7211 */ /* 0x000fe200078fdaff */
[--C-:B------:R-:W-:Y:S01]  /*1a90*/  IMAD R60, R60, 0x480, R95.reuse ;  /* 0x000004803c3c7824 */ /* 0x100fe200078e025f */
[----:B------:R-:W-:Y:S01]  /*1aa0*/  LEA.HI.SX32 R63, R64, R65, 0x1b ;  /* 0x00000041403f7211 */ /* 0x000fe200078fdaff */
[--C-:B------:R-:W-:Y:S01]  /*1ab0*/  IMAD R61, R61, 0x480, R95.reuse ;  /* 0x000004803d3d7824 */ /* 0x100fe200078e025f */
[----:B------:R-:W-:Y:S01]  /*1ac0*/  LEA.HI.SX32 R64, R66, R93, 0x1b ;  /* 0x0000005d42407211 */ /* 0x000fe200078fdaff */
[----:B------:R-:W-:Y:S01]  /*1ad0*/  IMAD.HI R93, R90, 0x38e38e39, RZ ;  /* 0x38e38e395a5d7827 */ /* 0x000fe200078e02ff */
[C---:B------:R-:W-:Y:S02]  /*1ae0*/  IADD3 R65, R0.reuse, 0x880, RZ ;  /* 0x0000088000417810 */ /* 0x040fe40007ffe0ff */
[----:B------:R-:W-:Y:S01]  /*1af0*/  IADD3 R66, R0, 0xd00, RZ ;  /* 0x00000d0000427810 */ /* 0x000fe20007ffe0ff */
[----:B------:R-:W-:Y:S01]  /*1b00*/  IMAD R62, R62, 0x480, R95 ;  /* 0x000004803e3e7824 */ /* 0x000fe200078e025f */
[----:B------:R-:W-:Y:S01]  /*1b10*/  SHF.R.U32.HI R98, RZ, 0x1f, R93 ;  /* 0x0000001fff627819 */ /* 0x000fe2000001165d */
[----:B------:R-:W-:Y:S01]  /*1b20*/  IMAD.HI R126, R65, 0x38e38e39, RZ ;  /* 0x38e38e39417e7827 */ /* 0x000fe200078e02ff */
[----:B------:R-:W-:-:S02]  /*1b30*/  SHF.R.U32.HI R127, RZ, 0x1f, R102 ;  /* 0x0000001fff7f7819 */ /* 0x000fc40000011666 */
[----:B------:R-:W-:Y:S01]  /*1b40*/  LEA.HI.SX32 R65, R93, R98, 0x1b ;  /* 0x000000625d417211 */ /* 0x000fe200078fdaff */
[----:B------:R-:W-:Y:S01]  /*1b50*/  IMAD.HI R90, R66, 0x38e38e39, RZ ;  /* 0x38e38e39425a7827 */ /* 0x000fe200078e02ff */
[----:B------:R-:W-:Y:S02]  /*1b60*/  LEA.HI.SX32 R66, R102, R127, 0x1b ;  /* 0x0000007f66427211 */ /* 0x000fe400078fdaff */
[----:B------:R-:W-:Y:S01]  /*1b70*/  SHF.R.U32.HI R93, RZ, 0x1f, R10 ;  /* 0x0000001fff5d7819 */ /* 0x000fe2000001160a */
[--C-:B------:R-:W-:Y:S01]  /*1b80*/  IMAD R63, R63, 0x480, R95.reuse ;  /* 0x000004803f3f7824 */ /* 0x100fe200078e025f */
[----:B------:R-:W-:Y:S01]  /*1b90*/  SHF.R.U32.HI R127, RZ, 0x1f, R126 ;  /* 0x0000001fff7f7819 */ /* 0x000fe2000001167e */
[--C-:B------:R-:W-:Y:S01]  /*1ba0*/  IMAD R64, R64, 0x480, R95.reuse ;  /* 0x0000048040407824 */ /* 0x100fe200078e025f */
[----:B------:R-:W-:Y:S01]  /*1bb0*/  IADD3 R98, R0, 0x1180, RZ ;  /* 0x0000118000627810 */ /* 0x000fe20007ffe0ff */
[--C-:B------:R-:W-:Y:S01]  /*1bc0*/  IMAD R65, R65, 0x480, R95.reuse ;  /* 0x0000048041417824 */ /* 0x100fe200078e025f */
[----:B------:R-:W-:Y:S01]  /*1bd0*/  SHF.R.U32.HI R129, RZ, 0x1f, R90 ;  /* 0x0000001fff817819 */ /* 0x000fe2000001165a */
[----:B------:R-:W-:Y:S01]  /*1be0*/  IMAD R66, R66, 0x480, R95 ;  /* 0x0000048042427824 */ /* 0x000fe200078e025f */
[----:B------:R-:W-:Y:S01]  /*1bf0*/  LEA.HI.SX32 R124, R10, R93, 0x1b ;  /* 0x0000005d0a7c7211 */ /* 0x000fe200078fdaff */
[----:B------:R-:W-:Y:S01]  /*1c00*/  IMAD.HI R98, R98, 0x38e38e39, RZ ;  /* 0x38e38e3962627827 */ /* 0x000fe200078e02ff */
[----:B------:R-:W-:-:S02]  /*1c10*/  LEA.HI.SX32 R126, R126, R127, 0x1b ;  /* 0x0000007f7e7e7211 */ /* 0x000fc400078fdaff */
[----:B------:R-:W-:Y:S01]  /*1c20*/  LEA.HI.SX32 R127, R90, R129, 0x1b ;  /* 0x000000815a7f7211 */ /* 0x000fe200078fdaff */
[----:B------:R-:W-:Y:S01]  /*1c30*/  IMAD.HI R95, R67, 0x38e38e39, RZ ;  /* 0x38e38e39435f7827 */ /* 0x000fe200078e02ff */
[C---:B------:R-:W-:Y:S02]  /*1c40*/  IADD3 R10, R0.reuse, 0x1600, RZ ;  /* 0x00001600000a7810 */ /* 0x040fe40007ffe0ff */
[C---:B------:R-:W-:Y:S01]  /*1c50*/  IADD3 R90, R0.reuse, 0x1a80, RZ ;  /* 0x00001a80005a7810 */ /* 0x040fe20007ffe0ff */
[----:B------:R-:W-:Y:S01]  /*1c60*/  IMAD R57, R57, 0x480, R105 ;  /* 0x0000048039397824 */ /* 0x000fe200078e0269 */
[----:B------:R-:W-:Y:S01]  /*1c70*/  IADD3 R102, R0, 0x1f00, RZ ;  /* 0x00001f0000667810 */ /* 0x000fe20007ffe0ff */
[----:B------:R-:W-:Y:S01]  /*1c80*/  IMAD.HI R10, R10, 0x38e38e39, RZ ;  /* 0x38e38e390a0a7827 */ /* 0x000fe200078e02ff */
[----:B------:R-:W-:Y:S02]  /*1c90*/  IADD3 R122, R0, 0x2380, RZ ;  /* 0x00002380007a7810 */ /* 0x000fe40007ffe0ff */
[----:B------:R-:W-:Y:S01]  /*1ca0*/  SHF.R.U32.HI R93, RZ, 0x1f, R98 ;  /* 0x0000001fff5d7819 */ /* 0x000fe20000011662 */
[----:B------:R-:W-:Y:S01]  /*1cb0*/  IMAD.HI R90, R90, 0x38e38e39, RZ ;  /* 0x38e38e395a5a7827 */ /* 0x000fe200078e02ff */
[----:B------:R-:W-:-:S02]  /*1cc0*/  IADD3 R117, R4, 0x10, RZ ;  /* 0x0000001004757810 */ /* 0x000fc40007ffe0ff */
[----:B------:R-:W-:Y:S01]  /*1cd0*/  MOV R4, RZ ;  /* 0x000000ff00047202 */ /* 0x000fe20000000f00 */
[----:B------:R-:W-:Y:S01]  /*1ce0*/  IMAD.HI R128, R102, 0x38e38e39, RZ ;  /* 0x38e38e3966807827 */ /* 0x000fe200078e02ff */
[----:B------:R-:W-:Y:S02]  /*1cf0*/  SHF.R.U32.HI R129, RZ, 0x1f, R90 ;  /* 0x0000001fff817819 */ /* 0x000fe4000001165a */
[----:B------:R-:W-:Y:S01]  /*1d00*/  SHF.R.S32.HI R92, RZ, 0x1, R89 ;  /* 0x00000001ff5c7819 */ /* 0x000fe20000011459 */
[----:B------:R-:W-:Y:S01]  /*1d10*/  IMAD.HI R130, R122, 0x38e38e39, RZ ;  /* 0x38e38e397a827827 */ /* 0x000fe200078e02ff */
[----:B------:R-:W-:Y:S02]  /*1d20*/  LEA.HI.SX32 R122, R98, R93, 0x1b ;  /* 0x0000005d627a7211 */ /* 0x000fe400078fdaff */
[----:B------:R-:W-:Y:S01]  /*1d30*/  SHF.R.U32.HI R93, RZ, 0x1f, R10 ;  /* 0x0000001fff5d7819 */ /* 0x000fe2000001160a */
[----:B------:R-:W-:Y:S01]  /*1d40*/  IMAD R98, R91, -0x9, R6 ;  /* 0xfffffff75b627824 */ /* 0x000fe200078e0206 */
[----:B------:R-:W-:Y:S01]  /*1d50*/  SHF.R.U32.HI R131, RZ, 0x1f, R128 ;  /* 0x0000001fff837819 */ /* 0x000fe20000011680 */
[C---:B------:R-:W-:Y:S01]  /*1d60*/  IMAD R91, R87.reuse, -0x9, R0 ;  /* 0xfffffff7575b7824 */ /* 0x040fe200078e0200 */
[----:B------:R-:W-:Y:S01]  /*1d70*/  IADD3 R87, R87, 0x2, RZ ;  /* 0x0000000257577810 */ /* 0x000fe20007ffe0ff */
[----:B------:R-:W-:Y:S01]  /*1d80*/  IMAD.HI R88, R5, -0x6db6db6d, R4 ;  /* 0x9249249305587827 */ /* 0x000fe200078e0204 */
[----:B------:R-:W-:-:S02]  /*1d90*/  LEA.HI.SX32 R102, R10, R93, 0x1b ;  /* 0x0000005d0a667211 */ /* 0x000fc400078fdaff */
[----:B------:R-:W-:Y:S01]  /*1da0*/  LEA.HI.SX32 R93, R90, R129, 0x1b ;  /* 0x000000815a5d7211 */ /* 0x000fe200078fdaff */
[----:B------:R-:W-:Y:S01]  /*1db0*/  IMAD.HI R99, R87, 0x38e38e39, RZ ;  /* 0x38e38e3957637827 */ /* 0x000fe200078e02ff */
[----:B------:R-:W-:Y:S02]  /*1dc0*/  LEA.HI.SX32 R90, R128, R131, 0x1b ;  /* 0x00000083805a7211 */ /* 0x000fe400078fdaff */
[----:B------:R-:W-:Y:S01]  /*1dd0*/  IADD3 R6, R91, -0x39, RZ ;  /* 0xffffffc75b067810 */ /* 0x000fe20007ffe0ff */
[--C-:B------:R-:W-:Y:S01]  /*1de0*/  IMAD R8, R93, 0x480, R117.reuse ;  /* 0x000004805d087824 */ /* 0x100fe200078e0275 */
[----:B------:R-:W-:Y:S01]  /*1df0*/  SHF.R.U32.HI R133, RZ, 0x1f, R130 ;  /* 0x0000001fff857819 */ /* 0x000fe20000011682 */
[----:B------:R-:W-:Y:S01]  /*1e00*/  IMAD R9, R90, 0x480, R117 ;  /* 0x000004805a097824 */ /* 0x000fe200078e0275 */
[----:B------:R-:W-:Y:S01]  /*1e10*/  SHF.R.S32.HI R90, RZ, 0x1, R99 ;  /* 0x00000001ff5a7819 */ /* 0x000fe20000011463 */
[----:B------:R-:W-:Y:S01]  /*1e20*/  IMAD R113, R7, 0xc40, R6 ;  /* 0x00000c4007717824 */ /* 0x000fe200078e0206 */
[----:B------:R-:W-:Y:S01]  /*1e30*/  LEA R93, R100, R94, 0x3 ;  /* 0x0000005e645d7211 */ /* 0x000fe200078e18ff */
[--C-:B------:R-:W-:Y:S01]  /*1e40*/  IMAD R7, R102, 0x480, R117.reuse ;  /* 0x0000048066077824 */ /* 0x100fe200078e0275 */
[----:B------:R-:W-:Y:S01]  /*1e50*/  LEA R102, R100, R101, 0x3 ;  /* 0x0000006564667211 */ /* 0x000fe200078e18ff */
[--C-:B------:R-:W-:Y:S01]  /*1e60*/  IMAD R3, R124, 0x480, R117.reuse ;  /* 0x000004807c037824 */ /* 0x100fe200078e0275 */
[----:B------:R-:W-:Y:S01]  /*1e70*/  LEA.HI R90, R99, R90, RZ, 0x1 ;  /* 0x0000005a635a7211 */ /* 0x000fe200078f08ff */
[--C-:B------:R-:W-:Y:S01]  /*1e80*/  IMAD R4, R126, 0x480, R117.reuse ;  /* 0x000004807e047824 */ /* 0x100fe200078e0275 */
[----:B------:R-:W-:Y:S01]  /*1e90*/  ISETP.GE.AND P3, PT, R102, 0x1, PT ;  /* 0x000000016600780c */ /* 0x000fe20003f66270 */
[----:B------:R-:W-:Y:S01]  /*1ea0*/  IMAD R5, R127, 0x480, R117 ;  /* 0x000004807f057824 */ /* 0x000fe200078e0275 */
[----:B------:R-:W-:Y:S01]  /*1eb0*/  LEA R91, R100, R91, 0x3 ;  /* 0x0000005b645b7211 */ /* 0x000fe200078e18ff */
[----:B------:R-:W-:Y:S01]  /*1ec0*/  IMAD R115, R90, -0x9, R87 ;  /* 0xfffffff75a737824 */ /* 0x000fe200078e0257 */
[----:B------:R-:W-:Y:S01]  /*1ed0*/  LEA R102, R100, 0xffffffc7, 0x3 ;  /* 0xffffffc764667811 */ /* 0x000fe200078e18ff */
[----:B------:R-:W-:Y:S01]  /*1ee0*/  IMAD.HI R87, R68, 0x38e38e39, RZ ;  /* 0x38e38e3944577827 */ /* 0x000fe200078e02ff */
[----:B------:R-:W-:-:S02]  /*1ef0*/  LEA.HI.SX32 R10, R130, R133, 0x1b ;  /* 0x00000085820a7211 */ /* 0x000fc400078fdaff */
[----:B------:R-:W-:Y:S01]  /*1f00*/  SHF.R.U32.HI R67, RZ, 0x1f, R88 ;  /* 0x0000001fff437819 */ /* 0x000fe20000011658 */
[--C-:B------:R-:W-:Y:S01]  /*1f10*/  IMAD R6, R122, 0x480, R117.reuse ;  /* 0x000004807a067824 */ /* 0x100fe200078e0275 */
[----:B------:R-:W-:Y:S01]  /*1f20*/  LEA.HI R89, R89, R92, RZ, 0x1 ;  /* 0x0000005c59597211 */ /* 0x000fe200078f08ff */
[----:B------:R-:W-:Y:S01]  /*1f30*/  IMAD R10, R10, 0x480, R117 ;  /* 0x000004800a0a7824 */ /* 0x000fe200078e0275 */
[----:B------:R-:W-:Y:S01]  /*1f40*/  ISETP.GE.AND P5, PT, R93, 0x1, PT ;  /* 0x000000015d00780c */ /* 0x000fe20003fa6270 */
[C---:B------:R-:W-:Y:S01]  /*1f50*/  IMAD R117, R11.reuse, -0x90, R78 ;  /* 0xffffff700b757824 */ /* 0x040fe200078e024e */
[-C--:B------:R-:W-:Y:S01]  /*1f60*/  LEA R92, R100, R97.reuse, 0x3 ;  /* 0x00000061645c7211 */ /* 0x080fe200078e18ff */
[----:B------:R-:W-:Y:S01]  /*1f70*/  IMAD R58, R58, 0x480, R105 ;  /* 0x000004803a3a7824 */ /* 0x000fe200078e0269 */
[----:B------:R-:W-:Y:S01]  /*1f80*/  SHF.R.S32.HI R68, RZ, 0x1, R95 ;  /* 0x00000001ff447819 */ /* 0x000fe2000001145f */
[----:B------:R-:W-:Y:S01]  /*1f90*/  IMAD R50, R50, 0x480, R107 ;  /* 0x0000048032327824 */ /* 0x000fe200078e026b */
[----:B------:R-:W-:Y:S01]  /*1fa0*/  LEA R93, R100, R96, 0x3 ;  /* 0x00000060645d7211 */ /* 0x000fe200078e18ff */
[----:B------:R-:W-:Y:S01]  /*1fb0*/  IMAD R117, R2, 0x12000, R117 ;  /* 0x0001200002757824 */ /* 0x000fe200078e0275 */
[----:B------:R-:W-:Y:S01]  /*1fc0*/  LEA R99, R100, R98, 0x3 ;  /* 0x0000006264637211 */ /* 0x000fe200078e18ff */
[----:B------:R-:W-:Y:S01]  /*1fd0*/  IMAD R109, R2, 0x12000, R109 ;  /* 0x00012000026d7824 */ /* 0x000fe200078e026d */
[----:B------:R-:W-:Y:S01]  /*1fe0*/  IADD3 R97, R102, R97, RZ ;  /* 0x0000006166617210 */ /* 0x000fe20007ffe0ff */
[--C-:B------:R-:W-:Y:S01]  /*1ff0*/  IMAD R11, R11, 0x480, R117.reuse ;  /* 0x000004800b0b7824 */ /* 0x100fe200078e0275 */
[C---:B------:R-:W-:Y:S01]  /*2000*/  ISETP.GE.AND P0, PT, R91.reuse, 0x1, PT ;  /* 0x000000015b00780c */ /* 0x040fe20003f06270 */
[----:B------:R-:W-:Y:S01]  /*2010*/  IMAD R12, R12, 0x480, R117 ;  /* 0x000004800c0c7824 */ /* 0x000fe200078e0275 */
[----:B------:R-:W-:Y:S01]  /*2020*/  IADD3 R91, R91, -0x39, RZ ;  /* 0xffffffc75b5b7810 */ /* 0x000fe20007ffe0ff */
[----:B------:R-:W-:Y:S01]  /*2030*/  IMAD R105, R70, 0xc40, R97 ;  /* 0x00000c4046697824 */ /* 0x000fe200078e0261 */
[----:B------:R-:W-:Y:S01]  /*2040*/  LEA.HI.SX32 R88, R88, R67, 0x1e ;  /* 0x0000004358587211 */ /* 0x000fe200078ff2ff */
[----:B------:R-:W-:Y:S01]  /*2050*/  IMAD.HI R70, R83, 0x38e38e39, RZ ;  /* 0x38e38e3953467827 */ /* 0x000fe200078e02ff */
[----:B------:R-:W-:-:S02]  /*2060*/  IADD3 R96, R102, R96, RZ ;  /* 0x0000006066607210 */ /* 0x000fc40007ffe0ff */
[----:B------:R-:W-:Y:S01]  /*2070*/  SHF.R.S32.HI R67, RZ, 0x1, R80 ;  /* 0x00000001ff437819 */ /* 0x000fe20000011450 */
[----:B------:R-:W-:Y:S01]  /*2080*/  IMAD R119, R72, 0xc40, R91 ;  /* 0x00000c4048777824 */ /* 0x000fe200078e025b */
[----:B------:R-:W-:Y:S01]  /*2090*/  LEA.HI R95, R95, R68, RZ, 0x1 ;  /* 0x000000445f5f7211 */ /* 0x000fe200078f08ff */
[----:B------:R-:W-:Y:S01]  /*20a0*/  IMAD R107, R77, 0xc40, R96 ;  /* 0x00000c404d6b7824 */ /* 0x000fe200078e0260 */
[----:B------:R-:W-:Y:S01]  /*20b0*/  ISETP.GE.AND P4, PT, R92, 0x1, PT ;  /* 0x000000015c00780c */ /* 0x000fe20003f86270 */
[--C-:B------:R-:W-:Y:S01]  /*20c0*/  IMAD R13, R13, 0x480, R117.reuse ;  /* 0x000004800d0d7824 */ /* 0x100fe200078e0275 */
[----:B------:R-:W-:Y:S01]  /*20d0*/  ISETP.GE.AND P1, PT, R93, 0x1, PT ;  /* 0x000000015d00780c */ /* 0x000fe20003f26270 */
[--C-:B------:R-:W-:Y:S01]  /*20e0*/  IMAD R14, R14, 0x480, R117.reuse ;  /* 0x000004800e0e7824 */ /* 0x100fe200078e0275 */
[----:B------:R-:W-:Y:S01]  /*20f0*/  ISETP.GE.AND P2, PT, R99, 0x1, PT ;  /* 0x000000016300780c */ /* 0x000fe20003f46270 */
[----:B------:R-:W-:Y:S01]  /*2100*/  IMAD R15, R15, 0x480, R117 ;  /* 0x000004800f0f7824 */ /* 0x000fe200078e0275 */
[----:B------:R-:W-:Y:S01]  /*2110*/  SHF.R.S32.HI R68, RZ, 0x1, R81 ;  /* 0x00000001ff447819 */ /* 0x000fe20000011451 */
[--C-:B------:R-:W-:Y:S01]  /*2120*/  IMAD R16, R16, 0x480, R117.reuse ;  /* 0x0000048010107824 */ /* 0x100fe200078e0275 */
[C---:B------:R-:W-:Y:S01]  /*2130*/  LEA R99, R100.reuse, R103, 0x3 ;  /* 0x0000006764637211 */ /* 0x040fe200078e18ff */
[--C-:B------:R-:W-:Y:S01]  /*2140*/  IMAD R17, R17, 0x480, R117.reuse ;  /* 0x0000048011117824 */ /* 0x100fe200078e0275 */
[----:B------:R-:W-:Y:S01]  /*2150*/  LEA R93, R100, R106, 0x3 ;  /* 0x0000006a645d7211 */ /* 0x000fe200078e18ff */
[----:B------:R-:W-:Y:S01]  /*2160*/  IMAD R18, R18, 0x480, R117 ;  /* 0x0000048012127824 */ /* 0x000fe200078e0275 */
[----:B------:R-:W-:Y:S01]  /*2170*/  LEA R92, R100, R113, 0x3 ;  /* 0x00000071645c7211 */ /* 0x000fe200078e18ff */
[----:B------:R-:W-:Y:S01]  /*2180*/  IMAD.HI R86, R86, 0x38e38e39, RZ ;  /* 0x38e38e3956567827 */ /* 0x000fe200078e02ff */
[----:B------:R-:W-:-:S02]  /*2190*/  LEA R78, R100, R111, 0x3 ;  /* 0x0000006f644e7211 */ /* 0x000fc400078e18ff */
[C---:B------:R-:W-:Y:S01]  /*21a0*/  IADD3 R94, R102.reuse, R94, RZ ;  /* 0x0000005e665e7210 */ /* 0x040fe20007ffe0ff */
[--C-:B------:R-:W-:Y:S01]  /*21b0*/  IMAD R35, R35, 0x480, R109.reuse ;  /* 0x0000048023237824 */ /* 0x100fe200078e026d */
[----:B------:R-:W-:Y:S01]  /*21c0*/  IADD3 R98, R102, R98, RZ ;  /* 0x0000006266627210 */ /* 0x000fe20007ffe0ff */
[--C-:B------:R-:W-:Y:S01]  /*21d0*/  IMAD R36, R36, 0x480, R109.reuse ;  /* 0x0000048024247824 */ /* 0x100fe200078e026d */
[C---:B------:R-:W-:Y:S01]  /*21e0*/  IADD3 R101, R102.reuse, R101, RZ ;  /* 0x0000006566657210 */ /* 0x040fe20007ffe0ff */
[----:B------:R-:W-:Y:S01]  /*21f0*/  IMAD R91, R79, 0xc40, R94 ;  /* 0x00000c404f5b7824 */ /* 0x000fe200078e025e */
[----:B------:R-:W-:Y:S01]  /*2200*/  IADD3 R103, R102, R103, RZ ;  /* 0x0000006766677210 */ /* 0x000fe20007ffe0ff */
[--C-:B------:R-:W-:Y:S01]  /*2210*/  IMAD R37, R37, 0x480, R109.reuse ;  /* 0x0000048025257824 */ /* 0x100fe200078e026d */
[----:B------:R-:W-:Y:S01]  /*2220*/  IADD3 R100, R106, R102, RZ ;  /* 0x000000666a647210 */ /* 0x000fe20007ffe0ff */
[--C-:B------:R-:W-:Y:S01]  /*2230*/  IMAD R38, R38, 0x480, R109.reuse ;  /* 0x0000048026267824 */ /* 0x100fe200078e026d */
[----:B------:R-:W-:Y:S01]  /*2240*/  LEA.HI R97, R80, R67, RZ, 0x1 ;  /* 0x0000004350617211 */ /* 0x000fe200078f08ff */
[--C-:B------:R-:W-:Y:S01]  /*2250*/  IMAD R39, R39, 0x480, R109.reuse ;  /* 0x0000048027277824 */ /* 0x100fe200078e026d */
[----:B------:R-:W-:Y:S01]  /*2260*/  IADD3 R102, R102, R111, RZ ;  /* 0x0000006f66667210 */ /* 0x000fe20007ffe0ff */
[----:B------:R-:W-:Y:S01]  /*2270*/  IMAD R40, R40, 0x480, R109 ;  /* 0x0000048028287824 */ /* 0x000fe200078e026d */
[----:B------:R-:W-:Y:S01]  /*2280*/  SHF.R.S32.HI R72, RZ, 0x1, R87 ;  /* 0x00000001ff487819 */ /* 0x000fe20000011457 */
[--C-:B------:R-:W-:Y:S01]  /*2290*/  IMAD R41, R41, 0x480, R109.reuse ;  /* 0x0000048029297824 */ /* 0x100fe200078e026d */
[----:B------:R-:W-:Y:S01]  /*22a0*/  SHF.R.S32.HI R67, RZ, 0x1, R82 ;  /* 0x00000001ff437819 */ /* 0x000fe20000011452 */
[----:B------:R-:W-:Y:S01]  /*22b0*/  IMAD R117, R75, 0xc40, R102 ;  /* 0x00000c404b757824 */ /* 0x000fe200078e0266 */
[----:B------:R-:W-:Y:S01]  /*22c0*/  LEA.HI R77, R81, R68, RZ, 0x1 ;  /* 0x00000044514d7211 */ /* 0x000fe200078f08ff */
[----:B------:R-:W-:Y:S01]  /*22d0*/  IMAD R42, R42, 0x480, R109 ;  /* 0x000004802a2a7824 */ /* 0x000fe200078e026d */
[----:B------:R-:W-:Y:S01]  /*22e0*/  SHF.R.S32.HI R68, RZ, 0x1, R85 ;  /* 0x00000001ff447819 */ /* 0x000fe20000011455 */
[----:B------:R-:W-:Y:S01]  /*22f0*/  IMAD R109, R71, 0xc40, R98 ;  /* 0x00000c40476d7824 */ /* 0x000fe200078e0262 */
[----:B------:R-:W-:Y:S01]  /*2300*/  LEA.HI R87, R87, R72, RZ, 0x1 ;  /* 0x0000004857577211 */ /* 0x000fe200078f08ff */
[----:B------:R-:W-:Y:S01]  /*2310*/  IMAD R113, R74, 0xc40, R103 ;  /* 0x00000c404a717824 */ /* 0x000fe200078e0267 */
[----:B------:R-:W-:Y:S01]  /*2320*/  LEA.HI R83, R82, R67, RZ, 0x1 ;  /* 0x0000004352537211 */ /* 0x000fe200078f08ff */
[----:B------:R-:W-:Y:S01]  /*2330*/  IMAD R111, R76, 0xc40, R101 ;  /* 0x00000c404c6f7824 */ /* 0x000fe200078e0265 */
[----:B------:R-:W-:Y:S01]  /*2340*/  SHF.R.S32.HI R67, RZ, 0x1, R84 ;  /* 0x00000001ff437819 */ /* 0x000fe20000011454 */
[C---:B------:R-:W-:Y:S01]  /*2350*/  IMAD R92, R88.reuse, 0x1c0, R92 ;  /* 0x000001c0585c7824 */ /* 0x040fe200078e025c */
[----:B------:R-:W-:Y:S01]  /*2360*/  LEA.HI R79, R85, R68, RZ, 0x1 ;  /* 0x00000044554f7211 */ /* 0x000fe200078f08ff */
[--C-:B------:R-:W-:Y:S01]  /*2370*/  IMAD R85, R73, 0xc40, R100.reuse ;  /* 0x00000c4049557824 */ /* 0x100fe200078e0264 */
[C---:B------:R-:W-:Y:S01]  /*2380*/  LEA R75, R88.reuse, R97, 0x3 ;  /* 0x00000061584b7211 */ /* 0x040fe200078e18ff */
[C---:B------:R-:W-:Y:S01]  /*2390*/  IMAD R76, R88.reuse, 0x1c0, R109 ;  /* 0x000001c0584c7824 */ /* 0x040fe200078e026d */
[C---:B------:R-:W-:Y:S01]  /*23a0*/  LEA R73, R88.reuse, R87, 0x3 ;  /* 0x0000005758497211 */ /* 0x040fe200078e18ff */
[----:B------:R-:W-:Y:S01]  /*23b0*/  IMAD R81, R69, 0xc40, R100 ;  /* 0x00000c4045517824 */ /* 0x000fe200078e0264 */
[----:B------:R-:W-:Y:S01]  /*23c0*/  SHF.R.S32.HI R71, RZ, 0x1, R70 ;  /* 0x00000001ff477819 */ /* 0x000fe20000011446 */
[----:B------:R-:W-:Y:S01]  /*23d0*/  IMAD R80, R88, 0x1c0, R111 ;  /* 0x000001c058507824 */ /* 0x000fe200078e026f */
[----:B------:R-:W-:Y:S01]  /*23e0*/  LEA.HI R103, R84, R67, RZ, 0x1 ;  /* 0x0000004354677211 */ /* 0x000fe200078f08ff */
[C---:B------:R-:W-:Y:S01]  /*23f0*/  IMAD R68, R88.reuse, 0x1c0, R119 ;  /* 0x000001c058447824 */ /* 0x040fe200078e0277 */
[----:B------:R-:W-:Y:S01]  /*2400*/  SHF.R.S32.HI R67, RZ, 0x1, R86 ;  /* 0x00000001ff437819 */ /* 0x000fe20000011456 */
[C---:B------:R-:W-:Y:S01]  /*2410*/  IMAD R72, R88.reuse, 0x1c0, R105 ;  /* 0x000001c058487824 */ /* 0x040fe200078e0269 */
[----:B------:R-:W-:Y:S01]  /*2420*/  ISETP.LT.OR P1, PT, R75, 0x1, !P1 ;  /* 0x000000014b00780c */ /* 0x000fe20004f21670 */
[----:B------:R-:W-:Y:S01]  /*2430*/  IMAD R68, R115, 0x38, R68 ;  /* 0x0000003873447824 */ /* 0x000fe200078e0244 */
[C---:B------:R-:W-:Y:S01]  /*2440*/  LEA R75, R88.reuse, R77, 0x3 ;  /* 0x0000004d584b7211 */ /* 0x040fe200078e18ff */
[C---:B------:R-:W-:Y:S01]  /*2450*/  IMAD R85, R88.reuse, 0x1c0, R85 ;  /* 0x000001c058557824 */ /* 0x040fe200078e0255 */
[----:B------:R-:W-:Y:S01]  /*2460*/  ISETP.LT.OR P4, PT, R73, 0x1, !P4 ;  /* 0x000000014900780c */ /* 0x000fe20006781670 */
[----:B------:R-:W-:Y:S01]  /*2470*/  IMAD R74, R88, 0x1c0, R107 ;  /* 0x000001c0584a7824 */ /* 0x000fe200078e026b */
[----:B------:R-:W-:Y:S01]  /*2480*/  LEA.HI R101, R70, R71, RZ, 0x1 ;  /* 0x0000004746657211 */ /* 0x000fe200078f08ff */
[----:B------:R-:W-:Y:S01]  /*2490*/  IMAD R70, R88, 0x1c0, R91 ;  /* 0x000001c058467824 */ /* 0x000fe200078e025b */
[----:B------:R-:W-:Y:S01]  /*24a0*/  LEA.HI R86, R86, R67, RZ, 0x1 ;  /* 0x0000004356567211 */ /* 0x000fe200078f08ff */
[----:B------:R-:W-:Y:S01]  /*24b0*/  IMAD R67, R89, 0x38, R92 ;  /* 0x0000003859437824 */ /* 0x000fe200078e025c */
[C---:B------:R-:W-:Y:S01]  /*24c0*/  LEA R69, R88.reuse, R95, 0x3 ;  /* 0x0000005f58457211 */ /* 0x040fe200078e18ff */
[----:B------:R-:W-:Y:S01]  /*24d0*/  IMAD R72, R87, 0x38, R72 ;  /* 0x0000003857487824 */ /* 0x000fe200078e0248 */
[----:B------:R-:W-:Y:S01]  /*24e0*/  ISETP.LT.OR P2, PT, R75, 0x1, !P2 ;  /* 0x000000014b00780c */ /* 0x000fe20005741670 */
[----:B------:R-:W-:Y:S01]  /*24f0*/  IMAD R75, R77, 0x38, R76 ;  /* 0x000000384d4b7824 */ /* 0x000fe200078e024c */
[C---:B------:R-:W-:Y:S01]  /*2500*/  LEA R89, R88.reuse, R89, 0x3 ;  /* 0x0000005958597211 */ /* 0x040fe200078e18ff */
[----:B------:R-:W-:Y:S01]  /*2510*/  IMAD R76, R83, 0x38, R80 ;  /* 0x00000038534c7824 */ /* 0x000fe200078e0250 */
[----:B------:R-:W-:Y:S01]  /*2520*/  P2R R73, PR, RZ, 0x10 ;  /* 0x00000010ff497803 */ /* 0x000fe20000000000 */
[C---:B------:R-:W-:Y:S01]  /*2530*/  IMAD R80, R88.reuse, 0x1c0, R113 ;  /* 0x000001c058507824 */ /* 0x040fe200078e0271 */
[C---:B------:R-:W-:Y:S01]  /*2540*/  LEA R82, R88.reuse, R83, 0x3 ;  /* 0x0000005358527211 */ /* 0x040fe200078e18ff */
[----:B------:R-:W-:Y:S01]  /*2550*/  IMAD R70, R95, 0x38, R70 ;  /* 0x000000385f467824 */ /* 0x000fe200078e0246 */
[----:B------:R-:W-:Y:S01]  /*2560*/  LEA R77, R88, R101, 0x3 ;  /* 0x00000065584d7211 */ /* 0x000fe200078e18ff */
[----:B------:R-:W-:Y:S01]  /*2570*/  IMAD R74, R97, 0x38, R74 ;  /* 0x00000038614a7824 */ /* 0x000fe200078e024a */
[----:B------:R-:W-:Y:S01]  /*2580*/  ISETP.GE.AND P4, PT, R99, 0x1, PT ;  /* 0x000000016300780c */ /* 0x000fe20003f86270 */
[----:B------:R-:W-:Y:S01]  /*2590*/  CS2R R90, SRZ ;  /* 0x00000000005a7805 */ /* 0x000fe2000001ff00 */
[----:B------:R-:W-:-:S02]  /*25a0*/  ISETP.LT.OR P5, PT, R69, 0x1, !P5 ;  /* 0x000000014500780c */ /* 0x000fc40006fa1670 */
[----:B------:R-:W-:Y:S02]  /*25b0*/  ISETP.LT.OR P6, PT, R89, 0x1, !P0 ;  /* 0x000000015900780c */ /* 0x000fe400047c1670 */
[----:B------:R-:W-:Y:S01]  /*25c0*/  ISETP.LT.OR P3, PT, R82, 0x1, !P3 ;  /* 0x000000015200780c */ /* 0x000fe20005f61670 */
[C---:B------:R-:W-:Y:S01]  /*25d0*/  IMAD R82, R88.reuse, 0x1c0, R117 ;  /* 0x000001c058527824 */ /* 0x040fe200078e0275 */
[----:B------:R-:W-:Y:S01]  /*25e0*/  ISETP.LT.OR P4, PT, R77, 0x1, !P4 ;  /* 0x000000014d00780c */ /* 0x000fe20006781670 */
[----:B------:R-:W-:Y:S01]  /*25f0*/  IMAD R77, R101, 0x38, R80 ;  /* 0x00000038654d7824 */ /* 0x000fe200078e0250 */
[----:B------:R-:W-:Y:S02]  /*2600*/  P2R R71, PR, RZ, 0x20 ;  /* 0x00000020ff477803 */ /* 0x000fe40000000000 */
[----:B------:R-:W-:Y:S02]  /*2610*/  LEA R80, R88, R103, 0x3 ;  /* 0x0000006758507211 */ /* 0x000fe400078e18ff */
[----:B------:R-:W-:Y:S01]  /*2620*/  ISETP.GE.AND P5, PT, R78, 0x1, PT ;  /* 0x000000014e00780c */ /* 0x000fe20003fa6270 */
[----:B------:R-:W-:Y:S01]  /*2630*/  IMAD R78, R103, 0x38, R82 ;  /* 0x00000038674e7824 */ /* 0x000fe200078e0252 */
[----:B------:R-:W-:-:S02]  /*2640*/  P2R R69, PR, RZ, 0x40 ;  /* 0x00000040ff457803 */ /* 0x000fc40000000000 */
[----:B------:R-:W-:Y:S02]  /*2650*/  ISETP.GE.AND P6, PT, R93, 0x1, PT ;  /* 0x000000015d00780c */ /* 0x000fe40003fc6270 */
[----:B------:R-:W-:Y:S02]  /*2660*/  LEA R82, R88, R79, 0x3 ;  /* 0x0000004f58527211 */ /* 0x000fe400078e18ff */
[----:B------:R-:W-:Y:S01]  /*2670*/  ISETP.LT.OR P5, PT, R80, 0x1, !P5 ;  /* 0x000000015000780c */ /* 0x000fe20006fa1670 */
[C---:B------:R-:W-:Y:S01]  /*2680*/  IMAD R80, R88.reuse, 0x1c0, R81 ;  /* 0x000001c058507824 */ /* 0x040fe200078e0251 */
[----:B------:R-:W-:Y:S01]  /*2690*/  P2R R92, PR, RZ, 0x40 ;  /* 0x00000040ff5c7803 */ /* 0x000fe20000000000 */
[----:B------:R-:W-:Y:S01]  /*26a0*/  HFMA2.MMA R81, -RZ, RZ, 0, 0 ;  /* 0x00000000ff517435 */ /* 0x000fe200000001ff */
[----:B------:R-:W-:Y:S01]  /*26b0*/  LEA R115, R88, R115, 0x3 ;  /* 0x0000007358737211 */ /* 0x000fe200078e18ff */
[----:B------:R-:W-:Y:S01]  /*26c0*/  IMAD R79, R79, 0x38, R80 ;  /* 0x000000384f4f7824 */ /* 0x000fe200078e0250 */
[----:B------:R-:W-:Y:S01]  /*26d0*/  ISETP.LT.OR P6, PT, R82, 0x1, !P6 ;  /* 0x000000015200780c */ /* 0x000fe200077c1670 */
[----:B------:R-:W-:Y:S01]  /*26e0*/  IMAD R80, R86, 0x38, R85 ;  /* 0x0000003856507824 */ /* 0x000fe200078e0255 */
[----:B------:R-:W-:Y:S01]  /*26f0*/  ISETP.LT.OR P0, PT, R115, 0x1, !P0 ;  /* 0x000000017300780c */ /* 0x000fe20004701670 */
[----:B------:R-:W-:Y:S01]  /*2700*/  CS2R R84, SRZ ;  /* 0x0000000000547805 */ /* 0x000fe2000001ff00 */
[----:B------:R-:W-:Y:S01]  /*2710*/  CS2R R86, SRZ ;  /* 0x0000000000567805 */ /* 0x000fe2000001ff00 */
[----:B------:R-:W-:Y:S01]  /*2720*/  CS2R R88, SRZ ;  /* 0x0000000000587805 */ /* 0x000fe2000001ff00 */
[----:B------:R-:W-:-:S02]  /*2730*/  P2R R93, PR, RZ, 0x40 ;  /* 0x00000040ff5d7803 */ /* 0x000fc40000000000 */
.L_x_6:
[----:B------:R-:W-:Y:S01]  /*2740*/  P2R R102, PR, RZ, 0x10 ;  /* 0x00000010ff667803 */ /* 0x000fe20000000000 */
[----:B------:R-:W-:Y:S01]  /*2750*/  @!P1 IMAD R82, R81, 0xc400, R74 ;  /* 0x0000c40051529824 */ /* 0x000fe200078e024a */
[----:B------:R-:W-:Y:S01]  /*2760*/  P2R R104, PR, RZ, 0x20 ;  /* 0x00000020ff687803 */ /* 0x000fe20000000000 */
[----:B------:R-:W-:Y:S06]  /*2770*/  BAR.SYNC 0x0 ;  /* 0x0000000000007b1d */ /* 0x000fec0000000000 */
[----:B------:R-:W-:-:S02]  /*2780*/  P2R R106, PR, RZ, 0x1 ;  /* 0x00000001ff6a7803 */ /* 0x000fc40000000000 */
[----:B------:R-:W-:Y:S02]  /*2790*/  ISETP.NE.AND P4, PT, R69, RZ, PT ;  /* 0x000000ff4500720c */ /* 0x000fe40003f85270 */
[----:B------:R-:W-:Y:S02]  /*27a0*/  ISETP.NE.AND P5, PT, R93, RZ, PT ;  /* 0x000000ff5d00720c */ /* 0x000fe40003fa5270 */
[----:B------:R-:W-:Y:S02]  /*27b0*/  ISETP.NE.AND P0, PT, R71, RZ, PT ;  /* 0x000000ff4700720c */ /* 0x000fe40003f05270 */
[----:B------:R-:W-:Y:S02]  /*27c0*/  ISETP.NE.AND P6, PT, R73, RZ, PT ;  /* 0x000000ff4900720c */ /* 0x000fe40003fc5270 */
[----:B------:R-:W-:Y:S02]  /*27d0*/  MOV R103, RZ ;  /* 0x000000ff00677202 */ /* 0x000fe40000000f00 */
[----:B------:R-:W-:-:S02]  /*27e0*/  MOV R105, RZ ;  /* 0x000000ff00697202 */ /* 0x000fc40000000f00 */
[----:B------:R-:W-:Y:S01]  /*27f0*/  MOV R107, RZ ;  /* 0x000000ff006b7202 */ /* 0x000fe20000000f00 */
[C---:B------:R-:W-:Y:S01]  /*2800*/  @!P4 IMAD R100, R81.reuse, 0xc400, R67 ;  /* 0x0000c4005164c824 */ /* 0x040fe200078e0243 */
[----:B------:R-:W-:Y:S01]  /*2810*/  @!P4 MOV R101, 0x4 ;  /* 0x000000040065c802 */ /* 0x000fe20000000f00 */
[C---:B------:R-:W-:Y:S01]  /*2820*/  @!P5 IMAD R98, R81.reuse, 0xc400, R79 ;  /* 0x0000c4005162d824 */ /* 0x040fe200078e024f */
[----:B------:R-:W-:Y:S01]  /*2830*/  @!P5 MOV R99, 0x4 ;  /* 0x000000040063d802 */ /* 0x000fe20000000f00 */
[----:B------:R-:W-:Y:S01]  /*2840*/  @!P0 IMAD R96, R81, 0xc400, R70 ;  /* 0x0000c40051608824 */ /* 0x000fe200078e0246 */
[----:B------:R-:W-:Y:S01]  /*2850*/  @!P0 MOV R97, 0x4 ;  /* 0x0000000400618802 */ /* 0x000fe20000000f00 */
[----:B------:R-:W-:Y:S01]  /*2860*/  @!P4 IMAD.WIDE R100, R100, R101, c[0x0][0x160] ;  /* 0x000058006464c625 */ /* 0x000fe200078e0265 */
[----:B------:R-:W-:Y:S02]  /*2870*/  @!P6 MOV R95, 0x4 ;  /* 0x00000004005fe802 */ /* 0x000fe40000000f00 */
[----:B------:R-:W-:Y:S01]  /*2880*/  @!P1 MOV R83, 0x4 ;  /* 0x0000000400539802 */ /* 0x000fe20000000f00 */
[----:B------:R-:W-:Y:S01]  /*2890*/  @!P5 IMAD.WIDE R98, R98, R99, c[0x0][0x160] ;  /* 0x000058006262d625 */ /* 0x000fe200078e0263 */
[----:B------:R0:W2:Y:S01]  /*28a0*/  @!P4 LDG.E.CONSTANT R103, [R100.64] ;  /* 0x000000046467c981 */ /* 0x0000a2000c1e9900 */
[----:B------:R-:W-:-:S02]  /*28b0*/  MOV R109, RZ ;  /* 0x000000ff006d7202 */ /* 0x000fc40000000f00 */
[----:B------:R-:W-:Y:S01]  /*28c0*/  @!P0 IMAD.WIDE R96, R96, R97, c[0x0][0x160] ;  /* 0x0000580060608625 */ /* 0x000fe200078e0261 */
[----:B------:R1:W3:Y:S01]  /*28d0*/  @!P5 LDG.E.CONSTANT R105, [R98.64] ;  /* 0x000000046269d981 */ /* 0x0002e2000c1e9900 */
[----:B------:R-:W-:Y:S02]  /*28e0*/  ISETP.NE.AND P4, PT, R102, RZ, PT ;  /* 0x000000ff6600720c */ /* 0x000fe40003f85270 */
[----:B------:R-:W-:Y:S01]  /*28f0*/  ISETP.NE.AND P5, PT, R104, RZ, PT ;  /* 0x000000ff6800720c */ /* 0x000fe20003fa5270 */
[----:B------:R4:W5:Y:S01]  /*2900*/  @!P0 LDG.E.CONSTANT R107, [R96.64] ;  /* 0x00000004606b8981 */ /* 0x000962000c1e9900 */
[----:B------:R-:W-:Y:S01]  /*2910*/  ISETP.NE.AND P0, PT, R106, RZ, PT ;  /* 0x000000ff6a00720c */ /* 0x000fe20003f05270 */
[----:B------:R-:W-:Y:S01]  /*2920*/  @!P6 IMAD R94, R81, 0xc400, R72 ;  /* 0x0000c400515ee824 */ /* 0x000fe200078e0248 */
[----:B------:R-:W-:Y:S01]  /*2930*/  MOV R111, RZ ;  /* 0x000000ff006f7202 */ /* 0x000fe20000000f00 */
[----:B------:R-:W-:-:S04]  /*2940*/  @!P1 IMAD.WIDE R82, R82, R83, c[0x0][0x160] ;  /* 0x0000580052529625 */ /* 0x000fc800078e0253 */
[----:B------:R-:W-:Y:S01]  /*2950*/  @!P6 IMAD.WIDE R94, R94, R95, c[0x0][0x160] ;  /* 0x000058005e5ee625 */ /* 0x000fe200078e025f */
[----:B------:R0:W5:Y:S01]  /*2960*/  @!P1 LDG.E.CONSTANT R111, [R82.64] ;  /* 0x00000004526f9981 */ /* 0x000162000c1e9900 */
[----:B------:R-:W-:Y:S02]  /*2970*/  @!P2 MOV R123, 0x4 ;  /* 0x00000004007ba802 */ /* 0x000fe40000000f00 */
[----:B------:R-:W-:Y:S01]  /*2980*/  @!P3 MOV R125, 0x4 ;  /* 0x00000004007db802 */ /* 0x000fe20000000f00 */
[----:B------:R1:W5:Y:S01]  /*2990*/  @!P6 LDG.E.CONSTANT R109, [R94.64] ;  /* 0x000000045e6de981 */ /* 0x000362000c1e9900 */
[----:B------:R-:W-:Y:S01]  /*29a0*/  @!P4 MOV R127, 0x4 ;  /* 0x00000004007fc802 */ /* 0x000fe20000000f00 */
[C---:B------:R-:W-:Y:S02]  /*29b0*/  @!P2 IMAD R102, R81.reuse, 0xc400, R75 ;  /* 0x0000c4005166a824 */ /* 0x040fe400078e024b */
[C---:B------:R-:W-:Y:S01]  /*29c0*/  @!P3 IMAD R104, R81.reuse, 0xc400, R76 ;  /* 0x0000c4005168b824 */ /* 0x040fe200078e024c */
[----:B0-----:R-:W-:Y:S01]  /*29d0*/  @!P0 MOV R83, 0x4 ;  /* 0x0000000400538802 */ /* 0x001fe20000000f00 */
[----:B------:R-:W-:-:S02]  /*29e0*/  @!P4 IMAD R106, R81, 0xc400, R77 ;  /* 0x0000c400516ac824 */ /* 0x000fc400078e024d */
[C---:B------:R-:W-:Y:S01]  /*29f0*/  @!P0 IMAD R82, R81.reuse, 0xc400, R68 ;  /* 0x0000c40051528824 */ /* 0x040fe200078e0244 */
[----:B-1----:R-:W-:Y:S01]  /*2a00*/  @!P5 MOV R95, 0x4 ;  /* 0x00000004005fd802 */ /* 0x002fe20000000f00 */
[----:B------:R-:W-:Y:S01]  /*2a10*/  @!P5 IMAD R94, R81, 0xc400, R78 ;  /* 0x0000c400515ed824 */ /* 0x000fe200078e024e */
[----:B------:R-:W-:Y:S01]  /*2a20*/  MOV R113, RZ ;  /* 0x000000ff00717202 */ /* 0x000fe20000000f00 */
[----:B------:R-:W-:Y:S01]  /*2a30*/  @!P2 IMAD.WIDE R100, R102, R123, c[0x0][0x160] ;  /* 0x000058006664a625 */ /* 0x000fe200078e027b */
[----:B------:R-:W-:Y:S02]  /*2a40*/  MOV R115, RZ ;  /* 0x000000ff00737202 */ /* 0x000fe40000000f00 */
[----:B------:R-:W-:Y:S01]  /*2a50*/  MOV R117, RZ ;  /* 0x000000ff00757202 */ /* 0x000fe20000000f00 */
[----:B------:R-:W-:Y:S01]  /*2a60*/  @!P3 IMAD.WIDE R98, R104, R125, c[0x0][0x160] ;  /* 0x000058006862b625 */ /* 0x000fe200078e027d */
[----:B------:R-:W-:Y:S01]  /*2a70*/  MOV R119, RZ ;  /* 0x000000ff00777202 */ /* 0x000fe20000000f00 */
[----:B------:R-:W5:Y:S01]  /*2a80*/  @!P2 LDG.E.CONSTANT R113, [R100.64] ;  /* 0x000000046471a981 */ /* 0x000f62000c1e9900 */
[----:B------:R-:W-:Y:S01]  /*2a90*/  MOV R121, RZ ;  /* 0x000000ff00797202 */ /* 0x000fe20000000f00 */
[----:B----4-:R-:W-:-:S02]  /*2aa0*/  @!P4 IMAD.WIDE R96, R106, R127, c[0x0][0x160] ;  /* 0x000058006a60c625 */ /* 0x010fc400078e027f */
[----:B------:R-:W4:Y:S02]  /*2ab0*/  @!P3 LDG.E.CONSTANT R115, [R98.64] ;  /* 0x000000046273b981 */ /* 0x000f24000c1e9900 */
[----:B------:R-:W-:Y:S02]  /*2ac0*/  @!P5 IMAD.WIDE R94, R94, R95, c[0x0][0x160] ;  /* 0x000058005e5ed625 */ /* 0x000fe400078e025f */
[----:B------:R-:W4:Y:S02]  /*2ad0*/  @!P4 LDG.E.CONSTANT R117, [R96.64] ;  /* 0x000000046075c981 */ /* 0x000f24000c1e9900 */
[----:B------:R-:W-:Y:S02]  /*2ae0*/  @!P0 IMAD.WIDE R82, R82, R83, c[0x0][0x160] ;  /* 0x0000580052528625 */ /* 0x000fe400078e0253 */
[----:B------:R-:W4:Y:S04]  /*2af0*/  @!P5 LDG.E.CONSTANT R119, [R94.64] ;  /* 0x000000045e77d981 */ /* 0x000f28000c1e9900 */
[----:B------:R-:W4:Y:S01]  /*2b00*/  @!P0 LDG.E.CONSTANT R121, [R82.64] ;  /* 0x0000000452798981 */ /* 0x000f22000c1e9900 */
[----:B------:R-:W-:Y:S01]  /*2b10*/  ISETP.GT.AND P6, PT, R0, 0xf, PT ;  /* 0x0000000f0000780c */ /* 0x000fe20003fc4270 */
[----:B------:R-:W-:Y:S02]  /*2b20*/  BSSY B0, `(.L_x_0) ;  /* 0x0000016000007945 */ /* 0x000fe40003800000 */
[----:B--2---:R0:W-:Y:S04]  /*2b30*/  STS [R0.X4], R103 ;  /* 0x0000006700007388 */ /* 0x0041e80000004800 */
[----:B---3--:R0:W-:Y:S04]  /*2b40*/  STS [R0.X4+0x200], R105 ;  /* 0x0002006900007388 */ /* 0x0081e80000004800 */
[----:B-----5:R0:W-:Y:S04]  /*2b50*/  STS [R0.X4+0x400], R107 ;  /* 0x0004006b00007388 */ /* 0x0201e80000004800 */
[----:B------:R0:W-:Y:S04]  /*2b60*/  STS [R0.X4+0x800], R111 ;  /* 0x0008006f00007388 */ /* 0x0001e80000004800 */
[----:B------:R0:W-:Y:S04]  /*2b70*/  STS [R0.X4+0x600], R109 ;  /* 0x0006006d00007388 */ /* 0x0001e80000004800 */
[----:B------:R0:W-:Y:S04]  /*2b80*/  STS [R0.X4+0xa00], R113 ;  /* 0x000a007100007388 */ /* 0x0001e80000004800 */
[----:B----4-:R0:W-:Y:S04]  /*2b90*/  STS [R0.X4+0xc00], R115 ;  /* 0x000c007300007388 */ /* 0x0101e80000004800 */
[----:B------:R0:W-:Y:S04]  /*2ba0*/  STS [R0.X4+0xe00], R117 ;  /* 0x000e007500007388 */ /* 0x0001e80000004800 */
[----:B------:R0:W-:Y:S04]  /*2bb0*/  STS [R0.X4+0x1000], R119 ;  /* 0x0010007700007388 */ /* 0x0001e80000004800 */
[----:B------:R0:W-:Y:S01]  /*2bc0*/  STS [R0.X4+0x1200], R121 ;  /* 0x0012007900007388 */ /* 0x0001e20000004800 */
[----:B------:R-:W-:Y:S05]  /*2bd0*/  @P6 BRA `(.L_x_1) ;  /* 0x000000a000006947 */ /* 0x000fea0003800000 */
[----:B------:R-:W-:Y:S01]  /*2be0*/  ISETP.NE.AND P6, PT, R92, RZ, PT ;  /* 0x000000ff5c00720c */ /* 0x000fe20003fc5270 */
[----:B------:R-:W-:Y:S01]  /*2bf0*/  BSSY B1, `(.L_x_2) ;  /* 0x0000007000017945 */ /* 0x000fe20003800000 */
[----:B------:R-:W-:-:S11]  /*2c00*/  MOV R83, RZ ;  /* 0x000000ff00537202 */ /* 0x000fd60000000f00 */
[----:B------:R-:W-:Y:S05]  /*2c10*/  @!P6 BRA `(.L_x_3) ;  /* 0x000000400000e947 */ /* 0x000fea0003800000 */
[----:B------:R-:W-:Y:S01]  /*2c20*/  HFMA2.MMA R83, -RZ, RZ, 0, 2.384185791015625e-07 ;  /* 0x00000004ff537435 */ /* 0x000fe200000001ff */
[----:B------:R-:W-:-:S09]  /*2c30*/  IMAD R82, R81, 0xc400, R80 ;  /* 0x0000c40051527824 */ /* 0x000fd200078e0250 */
[----:B------:R-:W-:-:S06]  /*2c40*/  IMAD.WIDE R82, R82, R83, c[0x0][0x160] ;  /* 0x0000580052527625 */ /* 0x000fcc00078e0253 */
[----:B------:R1:W5:Y:S02]  /*2c50*/  LDG.E.CONSTANT R83, [R82.64] ;  /* 0x0000000452537981 */ /* 0x000364000c1e9900 */
.L_x_3:
[----:B------:R-:W-:Y:S05]  /*2c60*/  BSYNC B1 ;  /* 0x0000000000017941 */ /* 0x000fea0003800000 */
.L_x_2:
[----:B-----5:R2:W-:Y:S02]  /*2c70*/  STS [R0.X4+0x1400], R83 ;  /* 0x0014005300007388 */ /* 0x0205e40000004800 */
.L_x_1:
[----:B------:R-:W-:Y:S05]  /*2c80*/  BSYNC B0 ;  /* 0x0000000000007941 */ /* 0x000fea0003800000 */
.L_x_0:
[----:B------:R-:W-:Y:S01]  /*2c90*/  MOV R94, 0x4 ;  /* 0x00000004005e7802 */ /* 0x000fe20000000f00 */
[C---:B------:R-:W-:Y:S02]  /*2ca0*/  IMAD R99, R81.reuse, 0x90, R19 ;  /* 0x0000009051637824 */ /* 0x040fe400078e0213 */
[C---:B------:R-:W-:Y:S02]  /*2cb0*/  IMAD R97, R81.reuse, 0x90, R27 ;  /* 0x0000009051617824 */ /* 0x040fe400078e021b */
[----:B--2---:R-:W-:Y:S02]  /*2cc0*/  IMAD R83, R81, 0x90, R35 ;  /* 0x0000009051537824 */ /* 0x004fe400078e0223 */
[----:B------:R-:W-:-:S04]  /*2cd0*/  IMAD.WIDE R98, R99, R94, c[0x0][0x168] ;  /* 0x00005a0063627625 */ /* 0x000fc800078e025e */
[-C--:B------:R-:W-:Y:S01]  /*2ce0*/  IMAD.WIDE R96, R97, R94.reuse, c[0x0][0x168] ;  /* 0x00005a0061607625 */ /* 0x080fe200078e025e */
[----:B------:R2:W3:Y:S03]  /*2cf0*/  LDG.E.CONSTANT R156, [R98.64] ;  /* 0x00000004629c7981 */ /* 0x0004e6000c1e9900 */
[----:B-1----:R-:W-:Y:S01]  /*2d00*/  IMAD.WIDE R82, R83, R94, c[0x0][0x168] ;  /* 0x00005a0053527625 */ /* 0x002fe200078e025e */
[----:B------:R1:W4:Y:S03]  /*2d10*/  LDG.E.CONSTANT R155, [R96.64] ;  /* 0x00000004609b7981 */ /* 0x000326000c1e9900 */
[C---:B0-----:R-:W-:Y:S01]  /*2d20*/  IMAD R105, R81.reuse, 0x90, R59 ;  /* 0x0000009051697824 */ /* 0x041fe200078e023b */
[----:B------:R0:W5:Y:S01]  /*2d30*/  LDG.E.CONSTANT R154, [R82.64] ;  /* 0x00000004529a7981 */ /* 0x000162000c1e9900 */
[----:B------:R-:W-:-:S02]  /*2d40*/  IMAD R107, R81, 0x90, R3 ;  /* 0x00000090516b7824 */ /* 0x000fc400078e0203 */
[C---:B------:R-:W-:Y:S02]  /*2d50*/  IMAD R109, R81.reuse, 0x90, R12 ;  /* 0x00000090516d7824 */ /* 0x040fe400078e020c */
[----:B------:R-:W-:Y:S02]  /*2d60*/  IMAD R101, R81, 0x90, R11 ;  /* 0x0000009051657824 */ /* 0x000fe400078e020b */
[----:B--2---:R-:W-:-:S04]  /*2d70*/  IMAD.WIDE R98, R105, R94, c[0x0][0x168] ;  /* 0x00005a0069627625 */ /* 0x004fc800078e025e */
[-C--:B-1----:R-:W-:Y:S01]  /*2d80*/  IMAD.WIDE R96, R107, R94.reuse, c[0x0][0x168] ;  /* 0x00005a006b607625 */ /* 0x082fe200078e025e */
[----:B------:R1:W2:Y:S03]  /*2d90*/  LDG.E.CONSTANT R151, [R98.64] ;  /* 0x0000000462977981 */ /* 0x0002a6000c1e9900 */
[-C--:B0-----:R-:W-:Y:S01]  /*2da0*/  IMAD.WIDE R82, R109, R94.reuse, c[0x0][0x168] ;  /* 0x00005a006d527625 */ /* 0x081fe200078e025e */
[----:B------:R0:W2:Y:S03]  /*2db0*/  LDG.E.CONSTANT R150, [R96.64] ;  /* 0x0000000460967981 */ /* 0x0000a6000c1e9900 */
[----:B------:R-:W-:Y:S01]  /*2dc0*/  IMAD.WIDE R100, R101, R94, c[0x0][0x168] ;  /* 0x00005a0065647625 */ /* 0x000fe200078e025e */
[----:B------:R0:W2:Y:S03]  /*2dd0*/  LDG.E.CONSTANT R149, [R82.64] ;  /* 0x0000000452957981 */ /* 0x0000a6000c1e9900 */
[C---:B------:R-:W-:Y:S01]  /*2de0*/  IMAD R107, R81.reuse, 0x90, R36 ;  /* 0x00000090516b7824 */ /* 0x040fe200078e0224 */
[----:B------:R0:W2:Y:S01]  /*2df0*/  LDG.E.CONSTANT R157, [R100.64] ;  /* 0x00000004649d7981 */ /* 0x0000a2000c1e9900 */
[----:B------:R-:W-:-:S02]  /*2e00*/  IMAD R109, R81, 0x90, R44 ;  /* 0x00000090516d7824 */ /* 0x000fc400078e022c */
[C---:B------:R-:W-:Y:S02]  /*2e10*/  IMAD R103, R81.reuse, 0x90, R43 ;  /* 0x0000009051677824 */ /* 0x040fe400078e022b */
[C---:B------:R-:W-:Y:S02]  /*2e20*/  IMAD R95, R81.reuse, 0x90, R51 ;  /* 0x00000090515f7824 */ /* 0x040fe400078e0233 */
[----:B------:R-:W-:Y:S02]  /*2e30*/  IMAD R111, R81, 0x90, R52 ;  /* 0x00000090516f7824 */ /* 0x000fe400078e0234 */
[----:B-1----:R-:W-:-:S04]  /*2e40*/  IMAD.WIDE R98, R107, R94, c[0x0][0x168] ;  /* 0x00005a006b627625 */ /* 0x002fc800078e025e */
[-C--:B0-----:R-:W-:Y:S01]  /*2e50*/  IMAD.WIDE R96, R109, R94.reuse, c[0x0][0x168] ;  /* 0x00005a006d607625 */ /* 0x081fe200078e025e */
[----:B------:R0:W2:Y:S03]  /*2e60*/  LDG.E.CONSTANT R146, [R98.64] ;  /* 0x0000000462927981 */ /* 0x0000a6000c1e9900 */
[-C--:B------:R-:W-:Y:S01]  /*2e70*/  IMAD.WIDE R102, R103, R94.reuse, c[0x0][0x168] ;  /* 0x00005a0067667625 */ /* 0x080fe200078e025e */
[----:B------:R1:W2:Y:S03]  /*2e80*/  LDG.E.CONSTANT R145, [R96.64] ;  /* 0x0000000460917981 */ /* 0x0002a6000c1e9900 */
[----:B------:R-:W-:Y:S01]  /*2e90*/  IMAD.WIDE R100, R95, R94, c[0x0][0x168] ;  /* 0x00005a005f647625 */ /* 0x000fe200078e025e */
[----:B------:R0:W2:Y:S03]  /*2ea0*/  LDG.E.CONSTANT R153, [R102.64] ;  /* 0x0000000466997981 */ /* 0x0000a6000c1e9900 */
[C---:B------:R-:W-:Y:S01]  /*2eb0*/  IMAD R107, R81.reuse, 0x90, R13 ;  /* 0x00000090516b7824 */ /* 0x040fe200078e020d */
[----:B------:R0:W2:Y:S01]  /*2ec0*/  LDG.E.CONSTANT R152, [R100.64] ;  /* 0x0000000464987981 */ /* 0x0000a2000c1e9900 */
[----:B------:R-:W-:-:S02]  /*2ed0*/  IMAD R109, R81, 0x90, R21 ;  /* 0x00000090516d7824 */ /* 0x000fc400078e0215 */
[C---:B------:R-:W-:Y:S02]  /*2ee0*/  IMAD R95, R81.reuse, 0x90, R20 ;  /* 0x00000090515f7824 */ /* 0x040fe400078e0214 */
[----:B------:R-:W-:Y:S02]  /*2ef0*/  IMAD R105, R81, 0x90, R28 ;  /* 0x0000009051697824 */ /* 0x000fe400078e021c */
[----:B------:R-:W-:-:S04]  /*2f00*/  IMAD.WIDE R82, R111, R94, c[0x0][0x168] ;  /* 0x00005a006f527625 */ /* 0x000fc800078e025e */
[----:B------:R-:W-:Y:S01]  /*2f10*/  IMAD R111, R81, 0x90, R29 ;  /* 0x00000090516f7824 */ /* 0x000fe200078e021d */
[----:B------:R1:W2:Y:S01]  /*2f20*/  LDG.E.CONSTANT R144, [R82.64] ;  /* 0x0000000452907981 */ /* 0x0002a2000c1e9900 */
[----:B0-----:R-:W-:-:S04]  /*2f30*/  IMAD.WIDE R98, R107, R94, c[0x0][0x168] ;  /* 0x00005a006b627625 */ /* 0x001fc800078e025e */
[-C--:B-1----:R-:W-:Y:S01]  /*2f40*/  IMAD.WIDE R96, R109, R94.reuse, c[0x0][0x168] ;  /* 0x00005a006d607625 */ /* 0x082fe200078e025e */
        /* <DEDUP_REMOVED lines=42> */
[----:B------:R1:W5:Y:S01]  /*31f0*/  LDG.E.CONSTANT R129, [R82.64] ;  /* 0x0000000452817981 */ /* 0x000362000c1e9900 */
[----:B0-----:R-:W-:-:S04]  /*3200*/  IMAD.WIDE R98, R107, R94, c[0x0][0x168] ;  /* 0x00005a006b627625 */ /* 0x001fc800078e025e */
[-C--:B-1----:R-:W-:Y:S01]  /*3210*/  IMAD.WIDE R96, R109, R94.reuse, c[0x0][0x168] ;  /* 0x00005a006d607625 */ /* 0x082fe200078e025e */
[----:B------:R0:W5:Y:S03]  /*3220*/  LDG.E.CONSTANT R126, [R98.64] ;  /* 0x00000004627e7981 */ /* 0x000166000c1e9900 */
[-C--:B------:R-:W-:Y:S01]  /*3230*/  IMAD.WIDE R102, R95, R94.reuse, c[0x0][0x168] ;  /* 0x00005a005f667625 */ /* 0x080fe200078e025e */
[----:B------:R1:W5:Y:S03]  /*3240*/  LDG.E.CONSTANT R125, [R96.64] ;  /* 0x00000004607d7981 */ /* 0x000366000c1e9900 */
[----:B------:R-:W-:Y:S01]  /*3250*/  IMAD.WIDE R100, R105, R94, c[0x0][0x168] ;  /* 0x00005a0069647625 */ /* 0x000fe200078e025e */
[----:B------:R0:W5:Y:S03]  /*3260*/  LDG.E.CONSTANT R133, [R102.64] ;  /* 0x0000000466857981 */ /* 0x000166000c1e9900 */
[C---:B------:R-:W-:Y:S01]  /*3270*/  IMAD R107, R81.reuse, 0x90, R47 ;  /* 0x00000090516b7824 */ /* 0x040fe200078e022f */
[----:B------:R0:W5:Y:S01]  /*3280*/  LDG.E.CONSTANT R132, [R100.64] ;  /* 0x0000000464847981 */ /* 0x000162000c1e9900 */
        /* <DEDUP_REMOVED lines=37> */
[----:B-1----:R-:W-:-:S04]  /*34e0*/  IMAD.WIDE R96, R109, R94, c[0x0][0x168] ;  /* 0x00005a006d607625 */ /* 0x002fc800078e025e */
        /* <DEDUP_REMOVED lines=9> */
[-C--:B------:R-:W-:Y:S02]  /*3580*/  IMAD.WIDE R82, R111, R94.reuse, c[0x0][0x168] ;  /* 0x00005a006f527625 */ /* 0x080fe400078e025e */
[----:B------:R1:W5:Y:S02]  /*3590*/  LDG.E.CONSTANT R111, [R98.64] ;  /* 0x00000004626f7981 */ /* 0x000364000c1e9900 */
[----:B------:R-:W-:Y:S02]  /*35a0*/  IMAD R161, R81, 0x90, R49 ;  /* 0x0000009051a17824 */ /* 0x000fe400078e0231 */
[-C--:B0-----:R-:W-:Y:S01]  /*35b0*/  IMAD.WIDE R96, R159, R94.reuse, c[0x0][0x168] ;  /* 0x00005a009f607625 */ /* 0x081fe200078e025e */
[----:B------:R0:W5:Y:S03]  /*35c0*/  LDG.E.CONSTANT R109, [R82.64] ;  /* 0x00000004526d7981 */ /* 0x000166000c1e9900 */
[-C--:B-1----:R-:W-:Y:S01]  /*35d0*/  IMAD.WIDE R102, R95, R94.reuse, c[0x0][0x168] ;  /* 0x00005a005f667625 */ /* 0x082fe200078e025e */
[----:B------:R1:W5:Y:S03]  /*35e0*/  LDG.E.CONSTANT R106, [R96.64] ;  /* 0x00000004606a7981 */ /* 0x000366000c1e9900 */
[-C--:B------:R-:W-:Y:S01]  /*35f0*/  IMAD.WIDE R98, R107, R94.reuse, c[0x0][0x168] ;  /* 0x00005a006b627625 */ /* 0x080fe200078e025e */
[----:B------:R1:W5:Y:S03]  /*3600*/  LDG.E.CONSTANT R113, [R102.64] ;  /* 0x0000000466717981 */ /* 0x000366000c1e9900 */
[-C--:B------:R-:W-:Y:S01]  /*3610*/  IMAD.WIDE R100, R105, R94.reuse, c[0x0][0x168] ;  /* 0x00005a0069647625 */ /* 0x080fe200078e025e */
[----:B------:R3:W5:Y:S03]  /*3620*/  LDG.E.CONSTANT R107, [R98.64] ;  /* 0x00000004626b7981 */ /* 0x000766000c1e9900 */
[----:B------:R-:W-:Y:S01]  /*3630*/  IMAD R105, R81, 0x90, R25 ;  /* 0x0000009051697824 */ /* 0x000fe200078e0219 */
[----:B------:R4:W5:Y:S01]  /*3640*/  LDG.E.CONSTANT R112, [R100.64] ;  /* 0x0000000464707981 */ /* 0x000962000c1e9900 */
[----:B0-----:R-:W-:-:S04]  /*3650*/  IMAD.WIDE R82, R161, R94, c[0x0][0x168] ;  /* 0x00005a00a1527625 */ /* 0x001fc800078e025e */
[C---:B-1----:R-:W-:Y:S02]  /*3660*/  IMAD R97, R81.reuse, 0x90, R65 ;  /* 0x0000009051617824 */ /* 0x042fe400078e0241 */
[----:B---3--:R-:W-:Y:S02]  /*3670*/  IMAD R99, R81, 0x90, R57 ;  /* 0x0000009051637824 */ /* 0x008fe400078e0239 */
[----:B------:R-:W-:Y:S02]  /*3680*/  IMAD R104, R2, 0x12000, R0 ;  /* 0x0001200002687824 */ /* 0x000fe400078e0200 */
[-C--:B------:R-:W-:Y:S02]  /*3690*/  IMAD.WIDE R102, R105, R94.reuse, c[0x0][0x168] ;  /* 0x00005a0069667625 */ /* 0x080fe400078e025e */
[----:B------:R0:W3:Y:S02]  /*36a0*/  LDG.E.CONSTANT R105, [R82.64] ;  /* 0x0000000452697981 */ /* 0x0000e4000c1e9900 */
[----:B------:R-:W-:-:S02]  /*36b0*/  IMAD.WIDE R98, R99, R94, c[0x0][0x168] ;  /* 0x00005a0063627625 */ /* 0x000fc400078e025e */
[----:B------:R1:W3:Y:S02]  /*36c0*/  LDG.E.CONSTANT R108, [R102.64] ;  /* 0x00000004666c7981 */ /* 0x0002e4000c1e9900 */
[C---:B------:R-:W-:Y:S02]  /*36d0*/  IMAD R95, R81.reuse, 0x90, R104 ;  /* 0x00000090515f7824 */ /* 0x040fe400078e0268 */
[----:B------:R-:W-:Y:S01]  /*36e0*/  IMAD R165, R81, 0x90, R18 ;  /* 0x0000009051a57824 */ /* 0x000fe200078e0212 */
[----:B------:R4:W3:Y:S01]  /*36f0*/  LDG.E.CONSTANT R104, [R98.64] ;  /* 0x0000000462687981 */ /* 0x0008e2000c1e9900 */
[----:B0-----:R-:W-:-:S04]  /*3700*/  IMAD.WIDE R82, R97, R94, c[0x0][0x168] ;  /* 0x00005a0061527625 */ /* 0x001fc800078e025e */
[----:B------:R-:W-:Y:S01]  /*3710*/  IMAD R97, R81, 0x90, R9 ;  /* 0x0000009051617824 */ /* 0x000fe200078e0209 */
[----:B-1----:R0:W3:Y:S01]  /*3720*/  LDG.E.CONSTANT R103, [R82.64] ;  /* 0x0000000452677981 */ /* 0x0020e2000c1e9900 */
[----:B----4-:R-:W-:-:S04]  /*3730*/  IMAD.WIDE R100, R95, R94, c[0x0][0x168] ;  /* 0x00005a005f647625 */ /* 0x010fc800078e025e */
[-C--:B------:R-:W-:Y:S01]  /*3740*/  IMAD.WIDE R98, R97, R94.reuse, c[0x0][0x168] ;  /* 0x00005a0061627625 */ /* 0x080fe200078e025e */
[----:B------:R1:W4:Y:S03]  /*3750*/  LDG.E.CONSTANT R95, [R100.64] ;  /* 0x00000004645f7981 */ /* 0x000326000c1e9900 */
[----:B0-----:R-:W-:Y:S01]  /*3760*/  IMAD.WIDE R82, R165, R94, c[0x0][0x168] ;  /* 0x00005a00a5527625 */ /* 0x001fe200078e025e */
[----:B------:R1:W3:Y:S03]  /*3770*/  LDG.E.CONSTANT R96, [R100.64+0x9000] ;  /* 0x0090000464607981 */ /* 0x0002e6000c1e9900 */
[C---:B------:R-:W-:Y:S01]  /*3780*/  IMAD R97, R81.reuse, 0x90, R26 ;  /* 0x0000009051617824 */ /* 0x040fe200078e021a */
[----:B------:R1:W3:Y:S01]  /*3790*/  LDG.E.CONSTANT R163, [R100.64+0x12000] ;  /* 0x0120000464a37981 */ /* 0x0002e2000c1e9900 */
[----:B------:R-:W-:-:S03]  /*37a0*/  IMAD R165, R81, 0x90, R34 ;  /* 0x0000009051a57824 */ /* 0x000fc600078e0222 */
[----:B------:R1:W3:Y:S04]  /*37b0*/  LDG.E.CONSTANT R162, [R100.64+0x1b000] ;  /* 0x01b0000464a27981 */ /* 0x0002e8000c1e9900 */
[----:B------:R1:W3:Y:S04]  /*37c0*/  LDG.E.CONSTANT R161, [R100.64+0x24000] ;  /* 0x0240000464a17981 */ /* 0x0002e8000c1e9900 */
[----:B------:R1:W3:Y:S04]  /*37d0*/  LDG.E.CONSTANT R160, [R100.64+0x2d000] ;  /* 0x02d0000464a07981 */ /* 0x0002e8000c1e9900 */
[----:B------:R1:W3:Y:S04]  /*37e0*/  LDG.E.CONSTANT R159, [R100.64+0x36000] ;  /* 0x03600004649f7981 */ /* 0x0002e8000c1e9900 */
[----:B------:R1:W3:Y:S04]  /*37f0*/  LDG.E.CONSTANT R158, [R100.64+0x3f000] ;  /* 0x03f00004649e7981 */ /* 0x0002e8000c1e9900 */
[----:B------:R0:W3:Y:S04]  /*3800*/  LDG.E.CONSTANT R102, [R98.64] ;  /* 0x0000000462667981 */ /* 0x0000e8000c1e9900 */
[----:B-1----:R1:W3:Y:S01]  /*3810*/  LDG.E.CONSTANT R101, [R82.64] ;  /* 0x0000000452657981 */ /* 0x0022e2000c1e9900 */
[----:B0-----:R-:W-:-:S04]  /*3820*/  IMAD.WIDE R98, R97, R94, c[0x0][0x168] ;  /* 0x00005a0061627625 */ /* 0x001fc800078e025e */
[-C--:B-1----:R-:W-:Y:S01]  /*3830*/  IMAD.WIDE R82, R165, R94.reuse, c[0x0][0x168] ;  /* 0x00005a00a5527625 */ /* 0x082fe200078e025e */
[----:B------:R0:W3:Y:S03]  /*3840*/  LDG.E.CONSTANT R100, [R98.64] ;  /* 0x0000000462647981 */ /* 0x0000e6000c1e9900 */
[C---:B------:R-:W-:Y:S02]  /*3850*/  IMAD R165, R81.reuse, 0x90, R42 ;  /* 0x0000009051a57824 */ /* 0x040fe400078e022a */
[----:B------:R-:W-:Y:S02]  /*3860*/  IMAD R97, R81, 0x90, R50 ;  /* 0x0000009051617824 */ /* 0x000fe400078e0232 */
[-C--:B------:R-:W-:Y:S01]  /*3870*/  IMAD.WIDE R164, R165, R94.reuse, c[0x0][0x168] ;  /* 0x00005a00a5a47625 */ /* 0x080fe200078e025e */
[----:B0-----:R0:W3:Y:S04]  /*3880*/  LDG.E.CONSTANT R99, [R82.64] ;  /* 0x0000000452637981 */ /* 0x0010e8000c1e9900 */
[----:B------:R1:W3:Y:S01]  /*3890*/  LDG.E.CONSTANT R98, [R164.64] ;  /* 0x00000004a4627981 */ /* 0x0002e2000c1e9900 */
[----:B0-----:R-:W-:-:S04]  /*38a0*/  IMAD.WIDE R82, R97, R94, c[0x0][0x168] ;  /* 0x00005a0061527625 */ /* 0x001fc800078e025e */
[----:B-1----:R-:W-:Y:S01]  /*38b0*/  IMAD R165, R81, 0x90, R58 ;  /* 0x0000009051a57824 */ /* 0x002fe200078e023a */
[----:B------:R0:W3:Y:S03]  /*38c0*/  LDG.E.CONSTANT R97, [R82.64] ;  /* 0x0000000452617981 */ /* 0x0000e6000c1e9900 */
[----:B------:R-:W-:-:S06]  /*38d0*/  IMAD.WIDE R164, R165, R94, c[0x0][0x168] ;  /* 0x00005a00a5a47625 */ /* 0x000fcc00078e025e */
[----:B------:R1:W3:Y:S01]  /*38e0*/  LDG.E.CONSTANT R164, [R164.64] ;  /* 0x00000004a4a47981 */ /* 0x0002e2000c1e9900 */
[----:B0-----:R-:W-:-:S04]  /*38f0*/  IMAD R83, R81, 0x90, R66 ;  /* 0x0000009051537824 */ /* 0x001fc800078e0242 */
[----:B------:R-:W-:-:S05]  /*3900*/  IMAD.WIDE R82, R83, R94, c[0x0][0x168] ;  /* 0x00005a0053527625 */ /* 0x000fca00078e025e */
[----:B-1----:R0:W3:Y:S02]  /*3910*/  LDG.E.CONSTANT R165, [R82.64] ;  /* 0x0000000452a57981 */ /* 0x0020e4000c1e9900 */
[----:B0-----:R-:W-:-:S04]  /*3920*/  IMAD R83, R81, 0x90, R10 ;  /* 0x0000009051537824 */ /* 0x001fc800078e020a */
[----:B------:R-:W-:-:S06]  /*3930*/  IMAD.WIDE R82, R83, R94, c[0x0][0x168] ;  /* 0x00005a0053527625 */ /* 0x000fcc00078e025e */
[----:B------:R0:W3:Y:S04]  /*3940*/  LDG.E.CONSTANT R82, [R82.64] ;  /* 0x0000000452527981 */ /* 0x0000e8000c1e9900 */
[----:B--2---:R-:W-:Y:S04]  /*3950*/  STS [R0.X4+0x1640], R157 ;  /* 0x0016409d00007388 */ /* 0x004fe80000004800 */
[----:B------:R-:W-:Y:S04]  /*3960*/  STS [R0.X4+0x1840], R156 ;  /* 0x0018409c00007388 */ /* 0x000fe80000004800 */
[----:B------:R-:W-:Y:S04]  /*3970*/  STS [R0.X4+0x1a40], R155 ;  /* 0x001a409b00007388 */ /* 0x000fe80000004800 */
[----:B-----5:R-:W-:Y:S04]  /*3980*/  STS [R0.X4+0x1c40], R154 ;  /* 0x001c409a00007388 */ /* 0x020fe80000004800 */
[----:B------:R-:W-:Y:S04]  /*3990*/  STS [R0.X4+0x1e40], R153 ;  /* 0x001e409900007388 */ /* 0x000fe80000004800 */
        /* <DEDUP_REMOVED lines=41> */
[----:B----4-:R-:W-:Y:S04]  /*3c30*/  STS [R0.X4+0x1440], R95 ;  /* 0x0014405f00007388 */ /* 0x010fe80000004800 */
[----:B---3--:R-:W-:Y:S04]  /*3c40*/  STS [R0.X4+0x2640], R96 ;  /* 0x0026406000007388 */ /* 0x008fe80000004800 */
        /* <DEDUP_REMOVED lines=16> */
[----:B------:R1:W-:Y:S04]  /*3d50*/  STS [R0.X4+0x9440], R101 ;  /* 0x0094406500007388 */ /* 0x0003e80000004800 */
[----:B------:R-:W-:Y:S04]  /*3d60*/  STS [R0.X4+0x9640], R100 ;  /* 0x0096406400007388 */ /* 0x000fe80000004800 */
[----:B------:R-:W-:Y:S04]  /*3d70*/  STS [R0.X4+0x9840], R99 ;  /* 0x0098406300007388 */ /* 0x000fe80000004800 */
[----:B------:R-:W-:Y:S04]  /*3d80*/  STS [R0.X4+0x9a40], R98 ;  /* 0x009a406200007388 */ /* 0x000fe80000004800 */
[----:B------:R-:W-:Y:S04]  /*3d90*/  STS [R0.X4+0x9c40], R97 ;  /* 0x009c406100007388 */ /* 0x000fe80000004800 */
[----:B------:R-:W-:Y:S04]  /*3da0*/  STS [R0.X4+0x9e40], R164 ;  /* 0x009e40a400007388 */ /* 0x000fe80000004800 */
[----:B------:R-:W-:Y:S01]  /*3db0*/  STS [R0.X4+0xa040], R165 ;  /* 0x00a040a500007388 */ /* 0x000fe20000004800 */
[----:B-1----:R-:W-:Y:S01]  /*3dc0*/  HFMA2.MMA R101, -RZ, RZ, 0, 3.4332275390625e-05 ;  /* 0x00000240ff657435 */ /* 0x002fe200000001ff */
[----:B0-----:R-:W-:-:S02]  /*3dd0*/  LOP3.LUT R83, R0, 0xc, RZ, 0xc0, !PT ;  /* 0x0000000c00537812 */ /* 0x001fc400078ec0ff */
[----:B------:R-:W-:Y:S01]  /*3de0*/  SHF.L.U32 R95, R0, 0x1, RZ ;  /* 0x00000001005f7819 */ /* 0x000fe200000006ff */
[----:B------:R0:W-:Y:S01]  /*3df0*/  STS [R0.X4+0xa240], R82 ;  /* 0x00a2405200007388 */ /* 0x0001e20000004800 */
[----:B------:R-:W-:Y:S02]  /*3e00*/  SHF.R.U32.HI R83, RZ, 0x2, R83 ;  /* 0x00000002ff537819 */ /* 0x000fe40000011653 */
[----:B------:R-:W-:Y:S02]  /*3e10*/  LOP3.LUT R96, R95, 0x6, RZ, 0xc0, !PT ;  /* 0x000000065f607812 */ /* 0x000fe400078ec0ff */
[----:B0-----:R-:W-:-:S03]  /*3e20*/  SHF.R.S32.HI R82, RZ, 0x4, R0 ;  /* 0x00000004ff527819 */ /* 0x001fc60000011400 */
[----:B------:R-:W-:Y:S02]  /*3e30*/  IMAD R97, R83, 0x12, R96 ;  /* 0x0000001253617824 */ /* 0x000fe400078e0260 */
[----:B------:R-:W-:Y:S01]  /*3e40*/  IMAD R98, R82, R101, 0x1440 ;  /* 0x0000144052627424 */ /* 0x000fe200078e0265 */
[----:B------:R-:W-:Y:S02]  /*3e50*/  MOV R95, 0x4800 ;  /* 0x00004800005f7802 */ /* 0x000fe40000000f00 */
[----:B------:R-:W-:Y:S02]  /*3e60*/  LEA R97, R97, 0x28, 0x2 ;  /* 0x0000002861617811 */ /* 0x000fe400078e10ff */
[----:B------:R-:W-:Y:S01]  /*3e70*/  IADD3 R96, R98, 0x4800, RZ ;  /* 0x0000480062607810 */ /* 0x000fe20007ffe0ff */
[----:B------:R-:W-:Y:S06]  /*3e80*/  BAR.SYNC 0x0 ;  /* 0x0000000000007b1d */ /* 0x000fec0000000000 */
.L_x_4:
[----:B------:R-:W-:Y:S01]  /*3e90*/  LDS R98, [R97+-0x28] ;  /* 0xffffd80061627984 */ /* 0x000fe20000000800 */
[----:B------:R-:W-:-:S03]  /*3ea0*/  IADD3 R95, R95, 0x24, RZ ;  /* 0x000000245f5f7810 */ /* 0x000fc60007ffe0ff */
[----:B------:R-:W0:Y:S01]  /*3eb0*/  LDS R100, [R96+-0x3600] ;  /* 0xffca000060647984 */ /* 0x000e220000000800 */
[----:B------:R-:W-:-:S03]  /*3ec0*/  ISETP.NE.AND P6, PT, R95, 0x4a40, PT ;  /* 0x00004a405f00780c */ /* 0x000fc60003fc5270 */
[----:B------:R-:W-:Y:S04]  /*3ed0*/  LDS R107, [R97+-0x24] ;  /* 0xffffdc00616b7984 */ /* 0x000fe80000000800 */
[----:B------:R-:W1:Y:S04]  /*3ee0*/  LDS R109, [R96+-0x35fc] ;  /* 0xffca0400606d7984 */ /* 0x000e680000000800 */
[----:B------:R-:W2:Y:S04]  /*3ef0*/  LDS R103, [R96] ;  /* 0x0000000060677984 */ /* 0x000ea80000000800 */
[----:B------:R-:W-:Y:S04]  /*3f00*/  LDS R117, [R97+-0x20] ;  /* 0xffffe00061757984 */ /* 0x000fe80000000800 */
[----:B------:R-:W3:Y:S04]  /*3f10*/  LDS R118, [R96+-0x35f8] ;  /* 0xffca080060767984 */ /* 0x000ee80000000800 */
[----:B------:R-:W4:Y:S04]  /*3f20*/  LDS R112, [R96+0x4] ;  /* 0x0000040060707984 */ /* 0x000f280000000800 */
[----:B------:R-:W5:Y:S04]  /*3f30*/  LDS R122, [R96+0x8] ;  /* 0x00000800607a7984 */ /* 0x000f680000000800 */
[----:B------:R-:W-:Y:S04]  /*3f40*/  LDS R125, [R97+-0x4] ;  /* 0xfffffc00617d7984 */ /* 0x000fe80000000800 */
[----:B------:R-:W5:Y:S04]  /*3f50*/  LDS R127, [R96+-0x35f4] ;  /* 0xffca0c00607f7984 */ /* 0x000f680000000800 */
[----:B------:R-:W5:Y:S01]  /*3f60*/  LDS R99, [R96+-0x4800] ;  /* 0xffb8000060637984 */ /* 0x000f620000000800 */
[----:B0-----:R-:W-:-:S03]  /*3f70*/  FFMA R100, R98, R100, R85 ;  /* 0x0000006462647223 */ /* 0x001fc60000000055 */
[----:B------:R-:W0:Y:S04]  /*3f80*/  LDS R101, [R96+-0x2400] ;  /* 0xffdc000060657984 */ /* 0x000e280000000800 */
[----:B------:R-:W0:Y:S01]  /*3f90*/  LDS R102, [R96+-0x1200] ;  /* 0xffee000060667984 */ /* 0x000e220000000800 */
[----:B-1----:R-:W-:-:S03]  /*3fa0*/  FFMA R100, R107, R109, R100 ;  /* 0x0000006d6b647223 */ /* 0x002fc60000000064 */
[----:B------:R-:W1:Y:S01]  /*3fb0*/  LDS R104, [R96+0x1200] ;  /* 0x0012000060687984 */ /* 0x000e620000000800 */
[----:B--2---:R-:W-:-:S03]  /*3fc0*/  FFMA R103, R98, R103, R88 ;  /* 0x0000006762677223 */ /* 0x004fc60000000058 */
[----:B------:R-:W2:Y:S04]  /*3fd0*/  LDS R105, [R96+0x2400] ;  /* 0x0024000060697984 */ /* 0x000ea80000000800 */
[----:B------:R-:W2:Y:S01]  /*3fe0*/  LDS R106, [R96+0x3600] ;  /* 0x00360000606a7984 */ /* 0x000ea20000000800 */
[----:B---3--:R-:W-:-:S03]  /*3ff0*/  FFMA R100, R117, R118, R100 ;  /* 0x0000007675647223 */ /* 0x008fc60000000064 */
[----:B------:R-:W3:Y:S01]  /*4000*/  LDS R108, [R96+-0x47fc] ;  /* 0xffb80400606c7984 */ /* 0x000ee20000000800 */
[----:B----4-:R-:W-:-:S03]  /*4010*/  FFMA R103, R107, R112, R103 ;  /* 0x000000706b677223 */ /* 0x010fc60000000067 */
[----:B------:R-:W4:Y:S01]  /*4020*/  LDS R110, [R96+-0x23fc] ;  /* 0xffdc0400606e7984 */ /* 0x000f220000000800 */
[----:B-----5:R-:W-:-:S03]  /*4030*/  FFMA R103, R117, R122, R103 ;  /* 0x0000007a75677223 */ /* 0x020fc60000000067 */
[----:B------:R-:W5:Y:S04]  /*4040*/  LDS R111, [R96+-0x11fc] ;  /* 0xffee0400606f7984 */ /* 0x000f680000000800 */
[----:B------:R-:W5:Y:S01]  /*4050*/  LDS R113, [R96+0x1204] ;  /* 0x0012040060717984 */ /* 0x000f620000000800 */
[----:B------:R-:W-:-:S03]  /*4060*/  FFMA R127, R125, R127, R100 ;  /* 0x0000007f7d7f7223 */ /* 0x000fc60000000064 */
[----:B------:R-:W5:Y:S01]  /*4070*/  LDS R114, [R96+0x2404] ;  /* 0x0024040060727984 */ /* 0x000f620000000800 */
[----:B------:R-:W-:-:S03]  /*4080*/  FFMA R99, R99, R98, R84 ;  /* 0x0000006263637223 */ /* 0x000fc60000000054 */
[----:B------:R-:W5:Y:S01]  /*4090*/  LDS R115, [R96+0x3604] ;  /* 0x0036040060737984 */ /* 0x000f620000000800 */
[----:B0-----:R-:W-:-:S03]  /*40a0*/  FFMA R101, R98, R101, R86 ;  /* 0x0000006562657223 */ /* 0x001fc60000000056 */
[----:B------:R-:W0:Y:S01]  /*40b0*/  LDS R116, [R96+-0x47f8] ;  /* 0xffb8080060747984 */ /* 0x000e220000000800 */
[----:B------:R-:W-:-:S03]  /*40c0*/  FFMA R102, R98, R102, R87 ;  /* 0x0000006662667223 */ /* 0x000fc60000000057 */
[----:B------:R-:W0:Y:S01]  /*40d0*/  LDS R120, [R96+-0x23f8] ;  /* 0xffdc080060787984 */ /* 0x000e220000000800 */
[----:B-1----:R-:W-:-:S03]  /*40e0*/  FFMA R104, R98, R104, R89 ;  /* 0x0000006862687223 */ /* 0x002fc60000000059 */
[----:B------:R-:W1:Y:S01]  /*40f0*/  LDS R119, [R96+-0x11f8] ;  /* 0xffee080060777984 */ /* 0x000e620000000800 */
[----:B--2---:R-:W-:-:S03]  /*4100*/  FFMA R105, R98, R105, R90 ;  /* 0x0000006962697223 */ /* 0x004fc6000000005a */
[----:B------:R-:W2:Y:S01]  /*4110*/  LDS R121, [R96+0x1208] ;  /* 0x0012080060797984 */ /* 0x000ea20000000800 */
[----:B------:R-:W-:-:S03]  /*4120*/  FFMA R106, R98, R106, R91 ;  /* 0x0000006a626a7223 */ /* 0x000fc6000000005b */
[----:B------:R-:W2:Y:S01]  /*4130*/  LDS R124, [R96+0x2408] ;  /* 0x00240800607c7984 */ /* 0x000ea20000000800 */
[----:B---3--:R-:W-:-:S03]  /*4140*/  FFMA R99, R108, R107, R99 ;  /* 0x0000006b6c637223 */ /* 0x008fc60000000063 */
[----:B------:R-:W3:Y:S01]  /*4150*/  LDS R123, [R96+0x3608] ;  /* 0x00360800607b7984 */ /* 0x000ee20000000800 */
[----:B----4-:R-:W-:-:S03]  /*4160*/  FFMA R101, R107, R110, R101 ;  /* 0x0000006e6b657223 */ /* 0x010fc60000000065 */
[----:B------:R-:W4:Y:S01]  /*4170*/  LDS R126, [R96+-0x47f4] ;  /* 0xffb80c00607e7984 */ /* 0x000f220000000800 */
[----:B-----5:R-:W-:-:S03]  /*4180*/  FFMA R102, R107, R111, R102 ;  /* 0x0000006f6b667223 */ /* 0x020fc60000000066 */
[----:B------:R-:W5:Y:S01]  /*4190*/  LDS R128, [R96+-0x23f4] ;  /* 0xffdc0c0060807984 */ /* 0x000f620000000800 */
[----:B------:R-:W-:-:S03]  /*41a0*/  FFMA R104, R107, R113, R104 ;  /* 0x000000716b687223 */ /* 0x000fc60000000068 */
[----:B------:R-:W5:Y:S01]  /*41b0*/  LDS R129, [R96+-0x11f4] ;  /* 0xffee0c0060817984 */ /* 0x000f620000000800 */
[----:B------:R-:W-:-:S03]  /*41c0*/  FFMA R105, R107, R114, R105 ;  /* 0x000000726b697223 */ /* 0x000fc60000000069 */
[----:B------:R-:W5:Y:S01]  /*41d0*/  LDS R130, [R96+0xc] ;  /* 0x00000c0060827984 */ /* 0x000f620000000800 */
[----:B------:R-:W-:-:S03]  /*41e0*/  FFMA R106, R107, R115, R106 ;  /* 0x000000736b6a7223 */ /* 0x000fc6000000006a */
[----:B------:R-:W5:Y:S01]  /*41f0*/  LDS R131, [R96+0x120c] ;  /* 0x00120c0060837984 */ /* 0x000f620000000800 */
[----:B0-----:R-:W-:-:S03]  /*4200*/  FFMA R99, R116, R117, R99 ;  /* 0x0000007574637223 */ /* 0x001fc60000000063 */
[----:B------:R-:W0:Y:S01]  /*4210*/  LDS R132, [R96+0x240c] ;  /* 0x00240c0060847984 */ /* 0x000e220000000800 */
[----:B------:R-:W-:-:S03]  /*4220*/  FFMA R101, R117, R120, R101 ;  /* 0x0000007875657223 */ /* 0x000fc60000000065 */
[----:B------:R-:W0:Y:S01]  /*4230*/  LDS R133, [R96+0x360c] ;  /* 0x00360c0060857984 */ /* 0x000e220000000800 */
[----:B-1----:R-:W-:-:S03]  /*4240*/  FFMA R102, R117, R119, R102 ;  /* 0x0000007775667223 */ /* 0x002fc60000000066 */
[----:B------:R-:W-:Y:S01]  /*4250*/  LDS R100, [R96+-0x47f0] ;  /* 0xffb8100060647984 */ /* 0x000fe20000000800 */
[----:B--2---:R-:W-:-:S03]  /*4260*/  FFMA R104, R117, R121, R104 ;  /* 0x0000007975687223 */ /* 0x004fc60000000068 */
[----:B------:R-:W1:Y:S01]  /*4270*/  LDS R122, [R97] ;  /* 0x00000000617a7984 */ /* 0x000e620000000800 */
[C---:B------:R-:W-:Y:S02]  /*4280*/  FFMA R105, R117.reuse, R124, R105 ;  /* 0x0000007c75697223 */ /* 0x040fe40000000069 */
[----:B---3--:R-:W-:Y:S01]  /*4290*/  FFMA R106, R117, R123, R106 ;  /* 0x0000007b756a7223 */ /* 0x008fe2000000006a */
[----:B------:R-:W2:Y:S01]  /*42a0*/  LDS R87, [R96+-0x35f0] ;  /* 0xffca100060577984 */ /* 0x000ea20000000800 */
[----:B----4-:R-:W-:-:S03]  /*42b0*/  FFMA R99, R126, R125, R99 ;  /* 0x0000007d7e637223 */ /* 0x010fc60000000063 */
[----:B------:R-:W3:Y:S01]  /*42c0*/  LDS R89, [R96+-0x23f0] ;  /* 0xffdc100060597984 */ /* 0x000ee20000000800 */
[----:B-----5:R-:W-:-:S03]  /*42d0*/  FFMA R101, R125, R128, R101 ;  /* 0x000000807d657223 */ /* 0x020fc60000000065 */
[----:B------:R-:W4:Y:S01]  /*42e0*/  LDS R107, [R96+-0x11f0] ;  /* 0xffee1000606b7984 */ /* 0x000f220000000800 */
[----:B------:R-:W-:-:S03]  /*42f0*/  FFMA R129, R125, R129, R102 ;  /* 0x000000817d817223 */ /* 0x000fc60000000066 */
[----:B------:R-:W5:Y:S01]  /*4300*/  LDS R109, [R96+0x10] ;  /* 0x00001000606d7984 */ /* 0x000f620000000800 */
[----:B------:R-:W-:-:S03]  /*4310*/  FFMA R103, R125, R130, R103 ;  /* 0x000000827d677223 */ /* 0x000fc60000000067 */
[----:B------:R-:W5:Y:S01]  /*4320*/  LDS R111, [R96+0x1210] ;  /* 0x00121000606f7984 */ /* 0x000f620000000800 */
[----:B------:R-:W-:-:S03]  /*4330*/  FFMA R131, R125, R131, R104 ;  /* 0x000000837d837223 */ /* 0x000fc60000000068 */
[----:B------:R-:W5:Y:S01]  /*4340*/  LDS R113, [R96+0x2410] ;  /* 0x0024100060717984 */ /* 0x000f620000000800 */
[----:B0-----:R-:W-:-:S03]  /*4350*/  FFMA R105, R125, R132, R105 ;  /* 0x000000847d697223 */ /* 0x001fc60000000069 */
[----:B------:R-:W0:Y:S01]  /*4360*/  LDS R115, [R96+0x3610] ;  /* 0x0036100060737984 */ /* 0x000e220000000800 */
[----:B------:R-:W-:-:S03]  /*4370*/  FFMA R133, R125, R133, R106 ;  /* 0x000000857d857223 */ /* 0x000fc6000000006a */
[----:B------:R-:W-:Y:S04]  /*4380*/  LDS R126, [R97+0x4] ;  /* 0x00000400617e7984 */ /* 0x000fe80000000800 */
[----:B------:R-:W0:Y:S01]  /*4390*/  LDS R117, [R96+-0x35ec] ;  /* 0xffca140060757984 */ /* 0x000e220000000800 */
[----:B-1----:R-:W-:-:S03]  /*43a0*/  FFMA R99, R100, R122, R99 ;  /* 0x0000007a64637223 */ /* 0x002fc60000000063 */
[----:B------:R-:W1:Y:S04]  /*43b0*/  LDS R119, [R96+-0x23ec] ;  /* 0xffdc140060777984 */ /* 0x000e680000000800 */
[----:B------:R-:W1:Y:S01]  /*43c0*/  LDS R124, [R96+-0x47ec] ;  /* 0xffb81400607c7984 */ /* 0x000e620000000800 */
[----:B--2---:R-:W-:-:S03]  /*43d0*/  FFMA R87, R122, R87, R127 ;  /* 0x000000577a577223 */ /* 0x004fc6000000007f */
[----:B------:R-:W2:Y:S01]  /*43e0*/  LDS R121, [R96+-0x11ec] ;  /* 0xffee140060797984 */ /* 0x000ea20000000800 */
[----:B---3--:R-:W-:-:S03]  /*43f0*/  FFMA R89, R122, R89, R101 ;  /* 0x000000597a597223 */ /* 0x008fc60000000065 */
[----:B------:R-:W3:Y:S01]  /*4400*/  LDS R123, [R96+0x14] ;  /* 0x00001400607b7984 */ /* 0x000ee20000000800 */
[----:B----4-:R-:W-:-:S03]  /*4410*/  FFMA R107, R122, R107, R129 ;  /* 0x0000006b7a6b7223 */ /* 0x010fc60000000081 */
[----:B------:R-:W4:Y:S01]  /*4420*/  LDS R125, [R96+0x1214] ;  /* 0x00121400607d7984 */ /* 0x000f220000000800 */
[----:B-----5:R-:W-:-:S03]  /*4430*/  FFMA R103, R122, R109, R103 ;  /* 0x0000006d7a677223 */ /* 0x020fc60000000067 */
[----:B------:R-:W5:Y:S01]  /*4440*/  LDS R128, [R96+0x2414] ;  /* 0x0024140060807984 */ /* 0x000f620000000800 */
[----:B------:R-:W-:-:S03]  /*4450*/  FFMA R111, R122, R111, R131 ;  /* 0x0000006f7a6f7223 */ /* 0x000fc60000000083 */
[----:B------:R-:W5:Y:S01]  /*4460*/  LDS R130, [R96+0x3614] ;  /* 0x0036140060827984 */ /* 0x000f620000000800 */
[----:B------:R-:W-:-:S03]  /*4470*/  FFMA R105, R122, R113, R105 ;  /* 0x000000717a697223 */ /* 0x000fc60000000069 */
[----:B------:R-:W-:Y:S01]  /*4480*/  LDS R134, [R97+0x20] ;  /* 0x0000200061867984 */ /* 0x000fe20000000800 */
[----:B0-----:R-:W-:-:S03]  /*4490*/  FFMA R115, R122, R115, R133 ;  /* 0x000000737a737223 */ /* 0x001fc60000000085 */
[----:B------:R-:W0:Y:S04]  /*44a0*/  LDS R135, [R96+-0x35e8] ;  /* 0xffca180060877984 */ /* 0x000e280000000800 */
[----:B------:R-:W0:Y:S01]  /*44b0*/  LDS R136, [R96+-0x23e8] ;  /* 0xffdc180060887984 */ /* 0x000e220000000800 */
[----:B------:R-:W-:-:S03]  /*44c0*/  FFMA R87, R126, R117, R87 ;  /* 0x000000757e577223 */ /* 0x000fc60000000057 */
[----:B------:R-:W0:Y:S01]  /*44d0*/  LDS R132, [R96+-0x47e8] ;  /* 0xffb8180060847984 */ /* 0x000e220000000800 */
[----:B-1----:R-:W-:-:S03]  /*44e0*/  FFMA R89, R126, R119, R89 ;  /* 0x000000777e597223 */ /* 0x002fc60000000059 */
[----:B------:R-:W1:Y:S01]  /*44f0*/  LDS R137, [R96+-0x11e8] ;  /* 0xffee180060897984 */ /* 0x000e620000000800 */
[----:B------:R-:W-:-:S03]  /*4500*/  FFMA R99, R124, R126, R99 ;  /* 0x0000007e7c637223 */ /* 0x000fc60000000063 */
[----:B------:R-:W1:Y:S01]  /*4510*/  LDS R138, [R96+0x18] ;  /* 0x00001800608a7984 */ /* 0x000e620000000800 */
[----:B--2---:R-:W-:-:S03]  /*4520*/  FFMA R107, R126, R121, R107 ;  /* 0x000000797e6b7223 */ /* 0x004fc6000000006b */
[----:B------:R-:W2:Y:S01]  /*4530*/  LDS R139, [R96+0x1218] ;  /* 0x00121800608b7984 */ /* 0x000ea20000000800 */
[----:B---3--:R-:W-:-:S03]  /*4540*/  FFMA R103, R126, R123, R103 ;  /* 0x0000007b7e677223 */ /* 0x008fc60000000067 */
[----:B------:R-:W3:Y:S01]  /*4550*/  LDS R140, [R96+0x2418] ;  /* 0x00241800608c7984 */ /* 0x000ee20000000800 */
[----:B----4-:R-:W-:-:S03]  /*4560*/  FFMA R111, R126, R125, R111 ;  /* 0x0000007d7e6f7223 */ /* 0x010fc6000000006f */
[----:B------:R-:W4:Y:S01]  /*4570*/  LDS R141, [R96+0x3618] ;  /* 0x00361800608d7984 */ /* 0x000f220000000800 */
[----:B-----5:R-:W-:-:S03]  /*4580*/  FFMA R105, R126, R128, R105 ;  /* 0x000000807e697223 */ /* 0x020fc60000000069 */
[----:B------:R-:W-:Y:S01]  /*4590*/  LDS R85, [R97+0x24] ;  /* 0x0000240061557984 */ /* 0x000fe20000000800 */
[----:B------:R-:W-:-:S03]  /*45a0*/  FFMA R115, R126, R130, R115 ;  /* 0x000000827e737223 */ /* 0x000fc60000000073 */
[----:B------:R-:W5:Y:S04]  /*45b0*/  LDS R118, [R96+-0x35e4] ;  /* 0xffca1c0060767984 */ /* 0x000f680000000800 */
[----:B------:R-:W5:Y:S01]  /*45c0*/  LDS R116, [R96+-0x23e4] ;  /* 0xffdc1c0060747984 */ /* 0x000f620000000800 */
[----:B0-----:R-:W-:-:S03]  /*45d0*/  FFMA R87, R134, R135, R87 ;  /* 0x0000008786577223 */ /* 0x001fc60000000057 */
[----:B------:R-:W0:Y:S01]  /*45e0*/  LDS R120, [R96+-0x47e4] ;  /* 0xffb81c0060787984 */ /* 0x000e220000000800 */
[----:B------:R-:W-:-:S03]  /*45f0*/  FFMA R89, R134, R136, R89 ;  /* 0x0000008886597223 */ /* 0x000fc60000000059 */
[----:B------:R-:W0:Y:S01]  /*4600*/  LDS R114, [R96+-0x11e4] ;  /* 0xffee1c0060727984 */ /* 0x000e220000000800 */
[----:B------:R-:W-:-:S03]  /*4610*/  FFMA R99, R132, R134, R99 ;  /* 0x0000008684637223 */ /* 0x000fc60000000063 */
[----:B------:R-:W0:Y:S01]  /*4620*/  LDS R112, [R96+0x1c] ;  /* 0x00001c0060707984 */ /* 0x000e220000000800 */
[----:B-1----:R-:W-:-:S03]  /*4630*/  FFMA R107, R134, R137, R107 ;  /* 0x00000089866b7223 */ /* 0x002fc6000000006b */
[----:B------:R-:W1:Y:S01]  /*4640*/  LDS R110, [R96+0x121c] ;  /* 0x00121c00606e7984 */ /* 0x000e620000000800 */
[----:B------:R-:W-:-:S03]  /*4650*/  FFMA R103, R134, R138, R103 ;  /* 0x0000008a86677223 */ /* 0x000fc60000000067 */
[----:B------:R-:W1:Y:S01]  /*4660*/  LDS R108, [R96+0x241c] ;  /* 0x00241c00606c7984 */ /* 0x000e620000000800 */
[----:B--2---:R-:W-:-:S03]  /*4670*/  FFMA R111, R134, R139, R111 ;  /* 0x0000008b866f7223 */ /* 0x004fc6000000006f */
[----:B------:R-:W2:Y:S01]  /*4680*/  LDS R106, [R96+0x361c] ;  /* 0x00361c00606a7984 */ /* 0x000ea20000000800 */
[----:B---3--:R-:W-:-:S03]  /*4690*/  FFMA R105, R134, R140, R105 ;  /* 0x0000008c86697223 */ /* 0x008fc60000000069 */
[----:B------:R3:W-:Y:S01]  /*46a0*/  LDS R91, [R97+0x28] ;  /* 0x00002800615b7984 */ /* 0x0007e20000000800 */
[----:B----4-:R-:W-:-:S03]  /*46b0*/  FFMA R115, R134, R141, R115 ;  /* 0x0000008d86737223 */ /* 0x010fc60000000073 */
[----:B------:R-:W4:Y:S04]  /*46c0*/  LDS R104, [R96+-0x35e0] ;  /* 0xffca200060687984 */ /* 0x000f280000000800 */
[----:B------:R-:W4:Y:S01]  /*46d0*/  LDS R86, [R96+-0x23e0] ;  /* 0xffdc200060567984 */ /* 0x000f220000000800 */
[----:B-----5:R-:W-:Y:S01]  /*46e0*/  FFMA R87, R85, R118, R87 ;  /* 0x0000007655577223 */ /* 0x020fe20000000057 */
[----:B---3--:R-:W-:Y:S02]  /*46f0*/  IADD3 R97, R97, 0x144, RZ ;  /* 0x0000014461617810 */ /* 0x008fe40007ffe0ff */
[----:B------:R-:W3:Y:S01]  /*4700*/  LDS R84, [R96+-0x47e0] ;  /* 0xffb8200060547984 */ /* 0x000ee20000000800 */
[----:B------:R-:W-:-:S03]  /*4710*/  FFMA R89, R85, R116, R89 ;  /* 0x0000007455597223 */ /* 0x000fc60000000059 */
[----:B------:R-:W5:Y:S01]  /*4720*/  LDS R102, [R96+-0x11e0] ;  /* 0xffee200060667984 */ /* 0x000f620000000800 */
[----:B0-----:R-:W-:-:S03]  /*4730*/  FFMA R99, R120, R85, R99 ;  /* 0x0000005578637223 */ /* 0x001fc60000000063 */
[----:B------:R-:W0:Y:S01]  /*4740*/  LDS R88, [R96+0x20] ;  /* 0x0000200060587984 */ /* 0x000e220000000800 */
[----:B------:R-:W-:-:S03]  /*4750*/  FFMA R107, R85, R114, R107 ;  /* 0x00000072556b7223 */ /* 0x000fc6000000006b */
[----:B------:R-:W0:Y:S01]  /*4760*/  LDS R98, [R96+0x1220] ;  /* 0x0012200060627984 */ /* 0x000e220000000800 */
[----:B------:R-:W-:-:S03]  /*4770*/  FFMA R103, R85, R112, R103 ;  /* 0x0000007055677223 */ /* 0x000fc60000000067 */
[----:B------:R-:W0:Y:S01]  /*4780*/  LDS R90, [R96+0x2420] ;  /* 0x00242000605a7984 */ /* 0x000e220000000800 */
[----:B-1----:R-:W-:-:S03]  /*4790*/  FFMA R110, R85, R110, R111 ;  /* 0x0000006e556e7223 */ /* 0x002fc6000000006f */
[----:B------:R1:W0:Y:S01]  /*47a0*/  LDS R100, [R96+0x3620] ;  /* 0x0036200060647984 */ /* 0x0002220000000800 */
[C---:B------:R-:W-:Y:S02]  /*47b0*/  FFMA R105, R85.reuse, R108, R105 ;  /* 0x0000006c55697223 */ /* 0x040fe40000000069 */
[----:B--2---:R-:W-:Y:S01]  /*47c0*/  FFMA R106, R85, R106, R115 ;  /* 0x0000006a556a7223 */ /* 0x004fe20000000073 */
[----:B-1----:R-:W-:Y:S01]  /*47d0*/  IADD3 R96, R96, 0x24, RZ ;  /* 0x0000002460607810 */ /* 0x002fe20007ffe0ff */
[C---:B----4-:R-:W-:Y:S02]  /*47e0*/  FFMA R85, R91.reuse, R104, R87 ;  /* 0x000000685b557223 */ /* 0x050fe40000000057 */
[C---:B------:R-:W-:Y:S02]  /*47f0*/  FFMA R86, R91.reuse, R86, R89 ;  /* 0x000000565b567223 */ /* 0x040fe40000000059 */
[----:B---3--:R-:W-:Y:S02]  /*4800*/  FFMA R84, R84, R91, R99 ;  /* 0x0000005b54547223 */ /* 0x008fe40000000063 */
[----:B-----5:R-:W-:-:S02]  /*4810*/  FFMA R87, R91, R102, R107 ;  /* 0x000000665b577223 */ /* 0x020fc4000000006b */
[C---:B0-----:R-:W-:Y:S02]  /*4820*/  FFMA R88, R91.reuse, R88, R103 ;  /* 0x000000585b587223 */ /* 0x041fe40000000067 */
[C---:B------:R-:W-:Y:S02]  /*4830*/  FFMA R89, R91.reuse, R98, R110 ;  /* 0x000000625b597223 */ /* 0x040fe4000000006e */
[C---:B------:R-:W-:Y:S02]  /*4840*/  FFMA R90, R91.reuse, R90, R105 ;  /* 0x0000005a5b5a7223 */ /* 0x040fe40000000069 */
[----:B------:R-:W-:Y:S01]  /*4850*/  FFMA R91, R91, R100, R106 ;  /* 0x000000645b5b7223 */ /* 0x000fe2000000006a */
[----:B------:R-:W-:Y:S05]  /*4860*/  @P6 BRA `(.L_x_4) ;  /* 0xfffff62000006947 */ /* 0x000fea000383ffff */
[----:B------:R-:W-:-:S04]  /*4870*/  IADD3 R81, R81, 0x1, RZ ;  /* 0x0000000151517810 */ /* 0x000fc80007ffe0ff */
[----:B------:R-:W-:-:S13]  /*4880*/  ISETP.GE.U32.AND P6, PT, R81, 0x8, PT ;  /* 0x000000085100780c */ /* 0x000fda0003fc6070 */
[----:B------:R-:W-:Y:S01]  /*4890*/  @P6 CALL.REL.NOINC `(.L_x_5) ;  /* 0x0000001000006944 */ /* 0x000fe20003c00000 */
[----:B------:R-:W-:Y:S05]  /*48a0*/  BRA `(.L_x_6) ;  /* 0xffffde9000007947 */ /* 0x000fea000383ffff */
.L_x_5:
[----:B------:R-:W0:Y:S01]  /*48b0*/  S2R R7, SR_CTAID.X ;  /* 0x0000000000077919 */ /* 0x000e220000002500 */
[----:B------:R-:W-:Y:S01]  /*48c0*/  HFMA2.MMA R6, -RZ, RZ, 0, 0 ;  /* 0x00000000ff067435 */ /* 0x000fe200000001ff */
[----:B------:R-:W-:Y:S02]  /*48d0*/  LOP3.LUT R3, R0, 0x3, RZ, 0xc0, !PT ;  /* 0x0000000300037812 */ /* 0x000fe400078ec0ff */
[----:B------:R-:W-:-:S03]  /*48e0*/  MOV R4, RZ ;  /* 0x000000ff00047202 */ /* 0x000fc60000000f00 */
[----:B------:R-:W-:-:S04]  /*48f0*/  IMAD R3, R82, 0x310, R3 ;  /* 0x0000031052037824 */ /* 0x000fc800078e0203 */
[----:B------:R-:W-:Y:S02]  /*4900*/  IMAD R3, R2, 0xc400, R3 ;  /* 0x0000c40002037824 */ /* 0x000fe400078e0203 */
[----:B0-----:R-:W-:-:S04]  /*4910*/  IMAD.HI R6, R7, -0x6db6db6d, R6 ;  /* 0x9249249307067827 */ /* 0x001fc800078e0206 */
[----:B------:R-:W-:Y:S01]  /*4920*/  IMAD R5, R2, -0x31, R7 ;  /* 0xffffffcf02057824 */ /* 0x000fe200078e0207 */
[----:B------:R-:W-:-:S03]  /*4930*/  SHF.R.U32.HI R9, RZ, 0x1f, R6 ;  /* 0x0000001fff097819 */ /* 0x000fc60000011606 */
[----:B------:R-:W-:Y:S01]  /*4940*/  IMAD.HI R4, R5, -0x6db6db6d, R4 ;  /* 0x9249249305047827 */ /* 0x000fe200078e0204 */
[----:B------:R-:W-:-:S04]  /*4950*/  LEA.HI.SX32 R9, R6, R9, 0x1e ;  /* 0x0000000906097211 */ /* 0x000fc800078ff2ff */
[----:B------:R-:W-:Y:S01]  /*4960*/  SHF.R.U32.HI R5, RZ, 0x1f, R4 ;  /* 0x0000001fff057819 */ /* 0x000fe20000011604 */
[----:B------:R-:W-:-:S03]  /*4970*/  IMAD R6, R9, -0x7, R7 ;  /* 0xfffffff909067824 */ /* 0x000fc600078e0207 */
[----:B------:R-:W-:Y:S02]  /*4980*/  LEA.HI.SX32 R0, R4, R5, 0x1e ;  /* 0x0000000504007211 */ /* 0x000fe400078ff2ff */
[----:B------:R-:W-:-:S05]  /*4990*/  LEA R3, R6, R3, 0x2 ;  /* 0x0000000306037211 */ /* 0x000fca00078e10ff */
[----:B------:R-:W-:-:S04]  /*49a0*/  IMAD R0, R0, 0x70, R3 ;  /* 0x0000007000007824 */ /* 0x000fc800078e0203 */
[----:B------:R-:W-:-:S04]  /*49b0*/  IMAD R95, R83, 0x1c, R0 ;  /* 0x0000001c535f7824 */ /* 0x000fc800078e0200 */
[----:B------:R-:W-:-:S05]  /*49c0*/  IMAD.WIDE R94, R95, R94, c[0x0][0x170] ;  /* 0x00005c005f5e7625 */ /* 0x000fca00078e025e */
[----:B------:R-:W-:Y:S04]  /*49d0*/  STG.E [R94.64], R84 ;  /* 0x000000545e007986 */ /* 0x000fe8000c101904 */
[----:B------:R-:W-:Y:S04]  /*49e0*/  STG.E [R94.64+0x6200], R85 ;  /* 0x006200555e007986 */ /* 0x000fe8000c101904 */
[----:B------:R-:W-:Y:S04]  /*49f0*/  STG.E [R94.64+0xc400], R86 ;  /* 0x00c400565e007986 */ /* 0x000fe8000c101904 */
[----:B------:R-:W-:Y:S04]  /*4a00*/  STG.E [R94.64+0x12600], R87 ;  /* 0x012600575e007986 */ /* 0x000fe8000c101904 */
[----:B------:R-:W-:Y:S04]  /*4a10*/  STG.E [R94.64+0x18800], R88 ;  /* 0x018800585e007986 */ /* 0x000fe8000c101904 */
[----:B------:R-:W-:Y:S04]  /*4a20*/  STG.E [R94.64+0x1ea00], R89 ;  /* 0x01ea00595e007986 */ /* 0x000fe8000c101904 */
[----:B------:R-:W-:Y:S04]  /*4a30*/  STG.E [R94.64+0x24c00], R90 ;  /* 0x024c005a5e007986 */ /* 0x000fe8000c101904 */
[----:B------:R-:W-:Y:S01]  /*4a40*/  STG.E [R94.64+0x2ae00], R91 ;  /* 0x02ae005b5e007986 */ /* 0x000fe2000c101904 */
[----:B------:R-:W-:Y:S05]  /*4a50*/  EXIT ;  /* 0x000000000000794d */ /* 0x000fea0003800000 */
.L_x_7:
[----:B------:R-:W-:-:S00]  /*4a60*/  BRA `(.L_x_7) ;  /* 0xfffffff000007947 */ /* 0x000fc0000383ffff */
[----:B------:R-:W-:-:S00]  /*4a70*/  NOP ;  /* 0x0000000000007918 */ /* 0x000fc00000000000 */
        /* <DEDUP_REMOVED lines=8> */
.L_x_8:


//--------------------- .nv.shared.candidate0     --------------------------
	.section	.nv.shared.candidate0,"aw",@nobits
	.align	4
.nv.shared.candidate0:
	.zero		42048
